//
// Generated by NVIDIA NVVM Compiler
//
// Compiler Build ID: CL-36424714
// Cuda compilation tools, release 13.0, V13.0.88
// Based on NVVM 20.0.0
//

.version 9.0
.target sm_100
.address_size 64

	// .globl	_Z30flash_attention_fp16_optimizedPK6__halfS1_S1_PS_iiiif
.extern .shared .align 16 .b8 smem[];

.visible .entry _Z30flash_attention_fp16_optimizedPK6__halfS1_S1_PS_iiiif(
	.param .u64 .ptr .align 1 _Z30flash_attention_fp16_optimizedPK6__halfS1_S1_PS_iiiif_param_0,
	.param .u64 .ptr .align 1 _Z30flash_attention_fp16_optimizedPK6__halfS1_S1_PS_iiiif_param_1,
	.param .u64 .ptr .align 1 _Z30flash_attention_fp16_optimizedPK6__halfS1_S1_PS_iiiif_param_2,
	.param .u64 .ptr .align 1 _Z30flash_attention_fp16_optimizedPK6__halfS1_S1_PS_iiiif_param_3,
	.param .u32 _Z30flash_attention_fp16_optimizedPK6__halfS1_S1_PS_iiiif_param_4,
	.param .u32 _Z30flash_attention_fp16_optimizedPK6__halfS1_S1_PS_iiiif_param_5,
	.param .u32 _Z30flash_attention_fp16_optimizedPK6__halfS1_S1_PS_iiiif_param_6,
	.param .u32 _Z30flash_attention_fp16_optimizedPK6__halfS1_S1_PS_iiiif_param_7,
	.param .f32 _Z30flash_attention_fp16_optimizedPK6__halfS1_S1_PS_iiiif_param_8
)
{
	.reg .pred 	%p<55>;
	.reg .b16 	%rs<298>;
	.reg .b32 	%r<407>;
	.reg .b32 	%f<47>;
	.reg .b64 	%rd<68>;

	ld.param.u64 	%rd7, [_Z30flash_attention_fp16_optimizedPK6__halfS1_S1_PS_iiiif_param_0];
	ld.param.u32 	%r65, [_Z30flash_attention_fp16_optimizedPK6__halfS1_S1_PS_iiiif_param_5];
	ld.param.u32 	%r60, [_Z30flash_attention_fp16_optimizedPK6__halfS1_S1_PS_iiiif_param_6];
	ld.param.u32 	%r61, [_Z30flash_attention_fp16_optimizedPK6__halfS1_S1_PS_iiiif_param_7];
	ld.param.f32 	%f4, [_Z30flash_attention_fp16_optimizedPK6__halfS1_S1_PS_iiiif_param_8];
	mov.u32 	%r1, %tid.x;
	mov.u32 	%r2, %tid.y;
	mov.u32 	%r66, %ctaid.y;
	mov.u32 	%r67, %ctaid.x;
	div.s32 	%r68, %r66, %r65;
	mul.lo.s32 	%r69, %r68, %r65;
	sub.s32 	%r70, %r66, %r69;
	mul.wide.s32 	%rd11, %r68, %r65;
	cvt.u64.u32 	%rd12, %r70;
	add.s64 	%rd13, %rd11, %rd12;
	mul.wide.s32 	%rd14, %r61, %r60;
	mul.lo.s64 	%rd1, %rd14, %rd13;
	shl.b32 	%r71, %r67, 4;
	add.s32 	%r3, %r71, %r2;
	setp.ge.s32 	%p1, %r3, %r60;
	mov.f32 	%f3, 0f00000000;
	// begin inline asm
	{.reg .f16 low;
  cvt.rn.f16.f32 low, %f3;
  mov.b32 %r403, {low,low};}

	// end inline asm
	mov.f32 	%f2, 0fC77FE000;
	// begin inline asm
	{  cvt.rn.f16.f32 %rs296, %f2;}

	// end inline asm
	// begin inline asm
	{  cvt.rn.f16.f32 %rs295, %f3;}

	// end inline asm
	// begin inline asm
	{  cvt.rn.f16.f32 %rs24, %f4;}

	// end inline asm
	// begin inline asm
	{  mov.b32 %r63, {%rs24,%rs24};}

	// end inline asm
	@%p1 bra 	$L__BB0_2;
	cvta.to.global.u64 	%rd15, %rd7;
	shl.b32 	%r78, %r1, 1;
	mad.lo.s32 	%r79, %r61, %r3, %r78;
	cvt.s64.s32 	%rd16, %r79;
	add.s64 	%rd17, %rd1, %rd16;
	shl.b64 	%rd18, %rd17, 1;
	add.s64 	%rd19, %rd15, %rd18;
	ld.global.nc.u32 	%r73, [%rd19];
	// begin inline asm
	{mul.f16x2 %r389,%r73,%r63;
}
	// end inline asm
	ld.global.nc.u32 	%r76, [%rd19+128];
	// begin inline asm
	{mul.f16x2 %r390,%r76,%r63;
}
	// end inline asm
$L__BB0_2:
	ld.param.u64 	%rd61, [_Z30flash_attention_fp16_optimizedPK6__halfS1_S1_PS_iiiif_param_1];
	shl.b64 	%rd20, %rd1, 1;
	add.s64 	%rd2, %rd61, %rd20;
	add.s32 	%r80, %r60, 63;
	shr.s32 	%r81, %r80, 31;
	shr.u32 	%r82, %r81, 26;
	add.s32 	%r83, %r80, %r82;
	shr.s32 	%r10, %r83, 6;
	shl.b32 	%r84, %r2, 5;
	add.s32 	%r11, %r84, %r1;
	shl.b32 	%r85, %r1, 3;
	and.b32  	%r86, %r85, 120;
	cvt.u64.u32 	%rd3, %r86;
	shl.b32 	%r87, %r1, 4;
	and.b32  	%r88, %r87, 240;
	mov.u32 	%r89, smem;
	add.s32 	%r12, %r89, %r88;
	shr.u32 	%r13, %r11, 4;
	setp.ge.s32 	%p2, %r13, %r60;
	mad.lo.s32 	%r14, %r13, 272, %r12;
	mul.lo.s32 	%r90, %r13, %r61;
	cvt.s64.s32 	%rd21, %r90;
	add.s64 	%rd4, %rd21, %rd3;
	@%p2 bra 	$L__BB0_4;
	shl.b64 	%rd23, %rd4, 1;
	add.s64 	%rd22, %rd2, %rd23;
	// begin inline asm
	cp.async.ca.shared.global [%r14], [%rd22], 16;

	// end inline asm
	bra.uni 	$L__BB0_5;
$L__BB0_4:
	mov.b32 	%r91, 0;
	st.shared.v4.u32 	[%r14], {%r91, %r91, %r91, %r91};
$L__BB0_5:
	ld.param.u64 	%rd64, [_Z30flash_attention_fp16_optimizedPK6__halfS1_S1_PS_iiiif_param_2];
	add.s64 	%rd5, %rd64, %rd20;
	setp.ge.s32 	%p3, %r13, %r60;
	add.s32 	%r15, %r14, 34816;
	@%p3 bra 	$L__BB0_7;
	shl.b64 	%rd26, %rd4, 1;
	add.s64 	%rd25, %rd5, %rd26;
	// begin inline asm
	cp.async.ca.shared.global [%r15], [%rd25], 16;

	// end inline asm
	bra.uni 	$L__BB0_8;
$L__BB0_7:
	mov.b32 	%r93, 0;
	st.shared.v4.u32 	[%r15], {%r93, %r93, %r93, %r93};
$L__BB0_8:
	add.s32 	%r95, %r11, 512;
	shr.u32 	%r16, %r95, 4;
	setp.lt.s32 	%p4, %r16, %r60;
	mad.lo.s32 	%r17, %r16, 272, %r12;
	mul.lo.s32 	%r96, %r16, %r61;
	cvt.s64.s32 	%rd27, %r96;
	add.s64 	%rd6, %rd27, %rd3;
	@%p4 bra 	$L__BB0_10;
	mov.b32 	%r97, 0;
	st.shared.v4.u32 	[%r17], {%r97, %r97, %r97, %r97};
	bra.uni 	$L__BB0_11;
$L__BB0_10:
	shl.b64 	%rd29, %rd6, 1;
	add.s64 	%rd28, %rd2, %rd29;
	// begin inline asm
	cp.async.ca.shared.global [%r17], [%rd28], 16;

	// end inline asm
$L__BB0_11:
	setp.lt.s32 	%p5, %r16, %r60;
	add.s32 	%r18, %r17, 34816;
	@%p5 bra 	$L__BB0_13;
	mov.b32 	%r99, 0;
	st.shared.v4.u32 	[%r18], {%r99, %r99, %r99, %r99};
	bra.uni 	$L__BB0_14;
$L__BB0_13:
	shl.b64 	%rd31, %rd6, 1;
	add.s64 	%rd30, %rd5, %rd31;
	// begin inline asm
	cp.async.ca.shared.global [%r18], [%rd30], 16;

	// end inline asm
$L__BB0_14:
	// begin inline asm
	cp.async.commit_group;

	// end inline asm
	setp.lt.s32 	%p6, %r60, 1;
	mov.u32 	%r404, %r403;
	@%p6 bra 	$L__BB0_38;
	max.s32 	%r19, %r10, 1;
	mov.b32 	%r391, 0;
	mov.u32 	%r404, %r403;
$L__BB0_16:
	shl.b32 	%r23, %r391, 6;
	sub.s32 	%r24, %r60, %r23;
	min.s32 	%r102, %r24, 64;
	max.s32 	%r25, %r102, 1;
	and.b32  	%r26, %r391, 1;
	add.s32 	%r391, %r391, 1;
	setp.ge.s32 	%p7, %r391, %r10;
	@%p7 bra 	$L__BB0_29;
	xor.b32  	%r103, %r26, 1;
	add.s32 	%r28, %r23, 64;
	mad.lo.s32 	%r29, %r103, 17408, %r12;
	add.s32 	%r30, %r28, %r13;
	setp.ge.s32 	%p8, %r30, %r60;
	@%p8 bra 	$L__BB0_19;
	ld.param.u64 	%rd62, [_Z30flash_attention_fp16_optimizedPK6__halfS1_S1_PS_iiiif_param_1];
	mad.lo.s32 	%r106, %r13, 272, %r29;
	mul.lo.s32 	%r107, %r30, %r61;
	cvt.s64.s32 	%rd33, %r107;
	add.s64 	%rd34, %rd33, %rd3;
	add.s64 	%rd36, %rd62, %rd20;
	shl.b64 	%rd37, %rd34, 1;
	add.s64 	%rd32, %rd36, %rd37;
	// begin inline asm
	cp.async.ca.shared.global [%r106], [%rd32], 16;

	// end inline asm
	bra.uni 	$L__BB0_20;
$L__BB0_19:
	mad.lo.s32 	%r104, %r13, 272, %r29;
	mov.b32 	%r105, 0;
	st.shared.v4.u32 	[%r104], {%r105, %r105, %r105, %r105};
$L__BB0_20:
	@%p8 bra 	$L__BB0_22;
	ld.param.u64 	%rd65, [_Z30flash_attention_fp16_optimizedPK6__halfS1_S1_PS_iiiif_param_2];
	mad.lo.s32 	%r111, %r13, 272, %r29;
	add.s32 	%r110, %r111, 34816;
	add.s32 	%r112, %r28, %r13;
	mul.lo.s32 	%r113, %r112, %r61;
	cvt.s64.s32 	%rd39, %r113;
	add.s64 	%rd40, %rd39, %rd3;
	add.s64 	%rd42, %rd65, %rd20;
	shl.b64 	%rd43, %rd40, 1;
	add.s64 	%rd38, %rd42, %rd43;
	// begin inline asm
	cp.async.ca.shared.global [%r110], [%rd38], 16;

	// end inline asm
	bra.uni 	$L__BB0_23;
$L__BB0_22:
	mad.lo.s32 	%r108, %r13, 272, %r29;
	mov.b32 	%r109, 0;
	st.shared.v4.u32 	[%r108+34816], {%r109, %r109, %r109, %r109};
$L__BB0_23:
	add.s32 	%r31, %r28, %r16;
	setp.lt.s32 	%p10, %r31, %r60;
	@%p10 bra 	$L__BB0_25;
	xor.b32  	%r114, %r26, 1;
	mad.lo.s32 	%r115, %r114, 17408, %r12;
	mad.lo.s32 	%r116, %r16, 272, %r115;
	mov.b32 	%r117, 0;
	st.shared.v4.u32 	[%r116], {%r117, %r117, %r117, %r117};
	bra.uni 	$L__BB0_26;
$L__BB0_25:
	ld.param.u64 	%rd63, [_Z30flash_attention_fp16_optimizedPK6__halfS1_S1_PS_iiiif_param_1];
	xor.b32  	%r119, %r26, 1;
	mad.lo.s32 	%r120, %r119, 17408, %r12;
	mad.lo.s32 	%r118, %r16, 272, %r120;
	mul.lo.s32 	%r121, %r31, %r61;
	cvt.s64.s32 	%rd45, %r121;
	add.s64 	%rd46, %rd45, %rd3;
	add.s64 	%rd48, %rd63, %rd20;
	shl.b64 	%rd49, %rd46, 1;
	add.s64 	%rd44, %rd48, %rd49;
	// begin inline asm
	cp.async.ca.shared.global [%r118], [%rd44], 16;

	// end inline asm
$L__BB0_26:
	@%p10 bra 	$L__BB0_28;
	xor.b32  	%r122, %r26, 1;
	mad.lo.s32 	%r123, %r122, 17408, %r12;
	mad.lo.s32 	%r124, %r16, 272, %r123;
	mov.b32 	%r125, 0;
	st.shared.v4.u32 	[%r124+34816], {%r125, %r125, %r125, %r125};
	bra.uni 	$L__BB0_29;
$L__BB0_28:
	ld.param.u64 	%rd66, [_Z30flash_attention_fp16_optimizedPK6__halfS1_S1_PS_iiiif_param_2];
	xor.b32  	%r127, %r26, 1;
	mad.lo.s32 	%r128, %r127, 17408, %r12;
	mad.lo.s32 	%r129, %r16, 272, %r128;
	add.s32 	%r126, %r129, 34816;
	add.s32 	%r130, %r23, %r16;
	add.s32 	%r131, %r130, 64;
	mul.lo.s32 	%r132, %r131, %r61;
	cvt.s64.s32 	%rd51, %r132;
	add.s64 	%rd52, %rd51, %rd3;
	add.s64 	%rd54, %rd66, %rd20;
	shl.b64 	%rd55, %rd52, 1;
	add.s64 	%rd50, %rd54, %rd55;
	// begin inline asm
	cp.async.ca.shared.global [%r126], [%rd50], 16;

	// end inline asm
$L__BB0_29:
	// begin inline asm
	cp.async.commit_group;

	// end inline asm
	// begin inline asm
	cp.async.wait_group 1;

	// end inline asm
	bar.sync 	0;
	max.s32 	%r133, %r3, %r23;
	setp.ge.s32 	%p12, %r133, %r60;
	@%p12 bra 	$L__BB0_37;
	and.b32  	%r32, %r25, 3;
	setp.lt.s32 	%p13, %r24, 4;
	mov.b32 	%r400, 0;
	@%p13 bra 	$L__BB0_33;
	and.b32  	%r400, %r25, 124;
	neg.s32 	%r395, %r400;
	mov.u32 	%r136, %tid.x;
	shl.b32 	%r137, %r136, 2;
	mov.u32 	%r138, smem;
	add.s32 	%r139, %r137, %r138;
	mad.lo.s32 	%r140, %r26, 17408, %r139;
	add.s32 	%r394, %r140, 35760;
$L__BB0_32:
	ld.shared.u32 	%r143, [%r394+-35760];
	ld.shared.u32 	%r146, [%r394+-35632];
	// begin inline asm
	{mul.f16x2 %r141,%r389,%r143;
}
	// end inline asm
	// begin inline asm
	{fma.rn.f16x2 %r144,%r390,%r146,%r141;
}
	// end inline asm
	mov.b32 	{%rs28, %rs29}, %r144;
	// begin inline asm
	{add.f16 %rs27,%rs28,%rs29;
}
	// end inline asm
	cvt.u32.u16 	%r233, %rs27;
	shfl.sync.bfly.b32	%r234|%p14, %r233, 16, 31, -1;
	cvt.u16.u32 	%rs32, %r234;
	// begin inline asm
	{add.f16 %rs30,%rs27,%rs32;
}
	// end inline asm
	cvt.u32.u16 	%r235, %rs30;
	shfl.sync.bfly.b32	%r236|%p15, %r235, 8, 31, -1;
	cvt.u16.u32 	%rs35, %r236;
	// begin inline asm
	{add.f16 %rs33,%rs30,%rs35;
}
	// end inline asm
	cvt.u32.u16 	%r237, %rs33;
	shfl.sync.bfly.b32	%r238|%p16, %r237, 4, 31, -1;
	cvt.u16.u32 	%rs38, %r238;
	// begin inline asm
	{add.f16 %rs36,%rs33,%rs38;
}
	// end inline asm
	cvt.u32.u16 	%r239, %rs36;
	shfl.sync.bfly.b32	%r240|%p17, %r239, 2, 31, -1;
	cvt.u16.u32 	%rs41, %r240;
	// begin inline asm
	{add.f16 %rs39,%rs36,%rs41;
}
	// end inline asm
	cvt.u32.u16 	%r241, %rs39;
	shfl.sync.bfly.b32	%r242|%p18, %r241, 1, 31, -1;
	cvt.u16.u32 	%rs44, %r242;
	// begin inline asm
	{add.f16 %rs42,%rs39,%rs44;
}
	// end inline asm
	// begin inline asm
	{max.f16 %rs45,%rs296,%rs42;
}
	// end inline asm
	// begin inline asm
	{sub.f16 %rs48,%rs42,%rs45;
}
	// end inline asm
	// begin inline asm
	{  cvt.f32.f16 %f5, %rs48;}

	// end inline asm
	mul.f32 	%f21, %f5, 0f3FB8AA3B;
	ex2.approx.f32 	%f6, %f21;
	// begin inline asm
	{  cvt.rn.f16.f32 %rs52, %f6;}

	// end inline asm
	// begin inline asm
	{sub.f16 %rs53,%rs296,%rs45;
}
	// end inline asm
	// begin inline asm
	{  cvt.f32.f16 %f7, %rs53;}

	// end inline asm
	mul.f32 	%f22, %f7, 0f3FB8AA3B;
	ex2.approx.f32 	%f8, %f22;
	// begin inline asm
	{  cvt.rn.f16.f32 %rs57, %f8;}

	// end inline asm
	// begin inline asm
	{fma.rn.f16 %rs58,%rs295,%rs57,%rs52;
}
	// end inline asm
	// begin inline asm
	{  mov.b32 %r148, {%rs52,%rs52};}

	// end inline asm
	// begin inline asm
	{  mov.b32 %r149, {%rs57,%rs57};}

	// end inline asm
	ld.shared.u32 	%r155, [%r394+-944];
	ld.shared.u32 	%r162, [%r394+-816];
	// begin inline asm
	{mul.f16x2 %r150,%r403,%r149;
}
	// end inline asm
	// begin inline asm
	{fma.rn.f16x2 %r153,%r148,%r155,%r150;
}
	// end inline asm
	// begin inline asm
	{mul.f16x2 %r157,%r404,%r149;
}
	// end inline asm
	// begin inline asm
	{fma.rn.f16x2 %r160,%r148,%r162,%r157;
}
	// end inline asm
	ld.shared.u32 	%r166, [%r394+-35488];
	ld.shared.u32 	%r169, [%r394+-35360];
	// begin inline asm
	{mul.f16x2 %r164,%r389,%r166;
}
	// end inline asm
	// begin inline asm
	{fma.rn.f16x2 %r167,%r390,%r169,%r164;
}
	// end inline asm
	mov.b32 	{%rs65, %rs66}, %r167;
	// begin inline asm
	{add.f16 %rs64,%rs65,%rs66;
}
	// end inline asm
	cvt.u32.u16 	%r243, %rs64;
	shfl.sync.bfly.b32	%r244|%p19, %r243, 16, 31, -1;
	cvt.u16.u32 	%rs69, %r244;
	// begin inline asm
	{add.f16 %rs67,%rs64,%rs69;
}
	// end inline asm
	cvt.u32.u16 	%r245, %rs67;
	shfl.sync.bfly.b32	%r246|%p20, %r245, 8, 31, -1;
	cvt.u16.u32 	%rs72, %r246;
	// begin inline asm
	{add.f16 %rs70,%rs67,%rs72;
}
	// end inline asm
	cvt.u32.u16 	%r247, %rs70;
	shfl.sync.bfly.b32	%r248|%p21, %r247, 4, 31, -1;
	cvt.u16.u32 	%rs75, %r248;
	// begin inline asm
	{add.f16 %rs73,%rs70,%rs75;
}
	// end inline asm
	cvt.u32.u16 	%r249, %rs73;
	shfl.sync.bfly.b32	%r250|%p22, %r249, 2, 31, -1;
	cvt.u16.u32 	%rs78, %r250;
	// begin inline asm
	{add.f16 %rs76,%rs73,%rs78;
}
	// end inline asm
	cvt.u32.u16 	%r251, %rs76;
	shfl.sync.bfly.b32	%r252|%p23, %r251, 1, 31, -1;
	cvt.u16.u32 	%rs81, %r252;
	// begin inline asm
	{add.f16 %rs79,%rs76,%rs81;
}
	// end inline asm
	// begin inline asm
	{max.f16 %rs82,%rs45,%rs79;
}
	// end inline asm
	// begin inline asm
	{sub.f16 %rs85,%rs79,%rs82;
}
	// end inline asm
	// begin inline asm
	{  cvt.f32.f16 %f9, %rs85;}

	// end inline asm
	mul.f32 	%f23, %f9, 0f3FB8AA3B;
	ex2.approx.f32 	%f10, %f23;
	// begin inline asm
	{  cvt.rn.f16.f32 %rs89, %f10;}

	// end inline asm
	// begin inline asm
	{sub.f16 %rs90,%rs45,%rs82;
}
	// end inline asm
	// begin inline asm
	{  cvt.f32.f16 %f11, %rs90;}

	// end inline asm
	mul.f32 	%f24, %f11, 0f3FB8AA3B;
	ex2.approx.f32 	%f12, %f24;
	// begin inline asm
	{  cvt.rn.f16.f32 %rs94, %f12;}

	// end inline asm
	// begin inline asm
	{fma.rn.f16 %rs95,%rs58,%rs94,%rs89;
}
	// end inline asm
	// begin inline asm
	{  mov.b32 %r171, {%rs89,%rs89};}

	// end inline asm
	// begin inline asm
	{  mov.b32 %r172, {%rs94,%rs94};}

	// end inline asm
	ld.shared.u32 	%r178, [%r394+-672];
	ld.shared.u32 	%r185, [%r394+-544];
	// begin inline asm
	{mul.f16x2 %r173,%r153,%r172;
}
	// end inline asm
	// begin inline asm
	{fma.rn.f16x2 %r176,%r171,%r178,%r173;
}
	// end inline asm
	// begin inline asm
	{mul.f16x2 %r180,%r160,%r172;
}
	// end inline asm
	// begin inline asm
	{fma.rn.f16x2 %r183,%r171,%r185,%r180;
}
	// end inline asm
	ld.shared.u32 	%r189, [%r394+-35216];
	ld.shared.u32 	%r192, [%r394+-35088];
	// begin inline asm
	{mul.f16x2 %r187,%r389,%r189;
}
	// end inline asm
	// begin inline asm
	{fma.rn.f16x2 %r190,%r390,%r192,%r187;
}
	// end inline asm
	mov.b32 	{%rs102, %rs103}, %r190;
	// begin inline asm
	{add.f16 %rs101,%rs102,%rs103;
}
	// end inline asm
	cvt.u32.u16 	%r253, %rs101;
	shfl.sync.bfly.b32	%r254|%p24, %r253, 16, 31, -1;
	cvt.u16.u32 	%rs106, %r254;
	// begin inline asm
	{add.f16 %rs104,%rs101,%rs106;
}
	// end inline asm
	cvt.u32.u16 	%r255, %rs104;
	shfl.sync.bfly.b32	%r256|%p25, %r255, 8, 31, -1;
	cvt.u16.u32 	%rs109, %r256;
	// begin inline asm
	{add.f16 %rs107,%rs104,%rs109;
}
	// end inline asm
	cvt.u32.u16 	%r257, %rs107;
	shfl.sync.bfly.b32	%r258|%p26, %r257, 4, 31, -1;
	cvt.u16.u32 	%rs112, %r258;
	// begin inline asm
	{add.f16 %rs110,%rs107,%rs112;
}
	// end inline asm
	cvt.u32.u16 	%r259, %rs110;
	shfl.sync.bfly.b32	%r260|%p27, %r259, 2, 31, -1;
	cvt.u16.u32 	%rs115, %r260;
	// begin inline asm
	{add.f16 %rs113,%rs110,%rs115;
}
	// end inline asm
	cvt.u32.u16 	%r261, %rs113;
	shfl.sync.bfly.b32	%r262|%p28, %r261, 1, 31, -1;
	cvt.u16.u32 	%rs118, %r262;
	// begin inline asm
	{add.f16 %rs116,%rs113,%rs118;
}
	// end inline asm
	// begin inline asm
	{max.f16 %rs119,%rs82,%rs116;
}
	// end inline asm
	// begin inline asm
	{sub.f16 %rs122,%rs116,%rs119;
}
	// end inline asm
	// begin inline asm
	{  cvt.f32.f16 %f13, %rs122;}

	// end inline asm
	mul.f32 	%f25, %f13, 0f3FB8AA3B;
	ex2.approx.f32 	%f14, %f25;
	// begin inline asm
	{  cvt.rn.f16.f32 %rs126, %f14;}

	// end inline asm
	// begin inline asm
	{sub.f16 %rs127,%rs82,%rs119;
}
	// end inline asm
	// begin inline asm
	{  cvt.f32.f16 %f15, %rs127;}

	// end inline asm
	mul.f32 	%f26, %f15, 0f3FB8AA3B;
	ex2.approx.f32 	%f16, %f26;
	// begin inline asm
	{  cvt.rn.f16.f32 %rs131, %f16;}

	// end inline asm
	// begin inline asm
	{fma.rn.f16 %rs132,%rs95,%rs131,%rs126;
}
	// end inline asm
	// begin inline asm
	{  mov.b32 %r194, {%rs126,%rs126};}

	// end inline asm
	// begin inline asm
	{  mov.b32 %r195, {%rs131,%rs131};}

	// end inline asm
	ld.shared.u32 	%r201, [%r394+-400];
	ld.shared.u32 	%r208, [%r394+-272];
	// begin inline asm
	{mul.f16x2 %r196,%r176,%r195;
}
	// end inline asm
	// begin inline asm
	{fma.rn.f16x2 %r199,%r194,%r201,%r196;
}
	// end inline asm
	// begin inline asm
	{mul.f16x2 %r203,%r183,%r195;
}
	// end inline asm
	// begin inline asm
	{fma.rn.f16x2 %r206,%r194,%r208,%r203;
}
	// end inline asm
	ld.shared.u32 	%r212, [%r394+-34944];
	ld.shared.u32 	%r215, [%r394+-34816];
	// begin inline asm
	{mul.f16x2 %r210,%r389,%r212;
}
	// end inline asm
	// begin inline asm
	{fma.rn.f16x2 %r213,%r390,%r215,%r210;
}
	// end inline asm
	mov.b32 	{%rs139, %rs140}, %r213;
	// begin inline asm
	{add.f16 %rs138,%rs139,%rs140;
}
	// end inline asm
	cvt.u32.u16 	%r263, %rs138;
	shfl.sync.bfly.b32	%r264|%p29, %r263, 16, 31, -1;
	cvt.u16.u32 	%rs143, %r264;
	// begin inline asm
	{add.f16 %rs141,%rs138,%rs143;
}
	// end inline asm
	cvt.u32.u16 	%r265, %rs141;
	shfl.sync.bfly.b32	%r266|%p30, %r265, 8, 31, -1;
	cvt.u16.u32 	%rs146, %r266;
	// begin inline asm
	{add.f16 %rs144,%rs141,%rs146;
}
	// end inline asm
	cvt.u32.u16 	%r267, %rs144;
	shfl.sync.bfly.b32	%r268|%p31, %r267, 4, 31, -1;
	cvt.u16.u32 	%rs149, %r268;
	// begin inline asm
	{add.f16 %rs147,%rs144,%rs149;
}
	// end inline asm
	cvt.u32.u16 	%r269, %rs147;
	shfl.sync.bfly.b32	%r270|%p32, %r269, 2, 31, -1;
	cvt.u16.u32 	%rs152, %r270;
	// begin inline asm
	{add.f16 %rs150,%rs147,%rs152;
}
	// end inline asm
	cvt.u32.u16 	%r271, %rs150;
	shfl.sync.bfly.b32	%r272|%p33, %r271, 1, 31, -1;
	cvt.u16.u32 	%rs155, %r272;
	// begin inline asm
	{add.f16 %rs153,%rs150,%rs155;
}
	// end inline asm
	// begin inline asm
	{max.f16 %rs296,%rs119,%rs153;
}
	// end inline asm
	// begin inline asm
	{sub.f16 %rs159,%rs153,%rs296;
}
	// end inline asm
	// begin inline asm
	{  cvt.f32.f16 %f17, %rs159;}

	// end inline asm
	mul.f32 	%f27, %f17, 0f3FB8AA3B;
	ex2.approx.f32 	%f18, %f27;
	// begin inline asm
	{  cvt.rn.f16.f32 %rs163, %f18;}

	// end inline asm
	// begin inline asm
	{sub.f16 %rs164,%rs119,%rs296;
}
	// end inline asm
	// begin inline asm
	{  cvt.f32.f16 %f19, %rs164;}

	// end inline asm
	mul.f32 	%f28, %f19, 0f3FB8AA3B;
	ex2.approx.f32 	%f20, %f28;
	// begin inline asm
	{  cvt.rn.f16.f32 %rs168, %f20;}

	// end inline asm
	// begin inline asm
	{fma.rn.f16 %rs295,%rs132,%rs168,%rs163;
}
	// end inline asm
	// begin inline asm
	{  mov.b32 %r217, {%rs163,%rs163};}

	// end inline asm
	// begin inline asm
	{  mov.b32 %r218, {%rs168,%rs168};}

	// end inline asm
	ld.shared.u32 	%r224, [%r394+-128];
	ld.shared.u32 	%r231, [%r394];
	// begin inline asm
	{mul.f16x2 %r219,%r199,%r218;
}
	// end inline asm
	// begin inline asm
	{fma.rn.f16x2 %r403,%r217,%r224,%r219;
}
	// end inline asm
	// begin inline asm
	{mul.f16x2 %r226,%r206,%r218;
}
	// end inline asm
	// begin inline asm
	{fma.rn.f16x2 %r404,%r217,%r231,%r226;
}
	// end inline asm
	add.s32 	%r395, %r395, 4;
	add.s32 	%r394, %r394, 1088;
	setp.ne.s32 	%p34, %r395, 0;
	@%p34 bra 	$L__BB0_32;
$L__BB0_33:
	setp.eq.s32 	%p35, %r32, 0;
	@%p35 bra 	$L__BB0_37;
	mov.u32 	%r296, smem;
	mad.lo.s32 	%r297, %r26, 17408, %r296;
	mad.lo.s32 	%r298, %r400, 272, %r297;
	mov.u32 	%r299, %tid.x;
	shl.b32 	%r300, %r299, 2;
	add.s32 	%r49, %r298, %r300;
	ld.shared.u32 	%r275, [%r49];
	ld.shared.u32 	%r278, [%r49+128];
	// begin inline asm
	{mul.f16x2 %r273,%r389,%r275;
}
	// end inline asm
	// begin inline asm
	{fma.rn.f16x2 %r276,%r390,%r278,%r273;
}
	// end inline asm
	mov.b32 	{%rs176, %rs177}, %r276;
	// begin inline asm
	{add.f16 %rs175,%rs176,%rs177;
}
	// end inline asm
	cvt.u32.u16 	%r301, %rs175;
	shfl.sync.bfly.b32	%r302|%p36, %r301, 16, 31, -1;
	cvt.u16.u32 	%rs180, %r302;
	// begin inline asm
	{add.f16 %rs178,%rs175,%rs180;
}
	// end inline asm
	cvt.u32.u16 	%r303, %rs178;
	shfl.sync.bfly.b32	%r304|%p37, %r303, 8, 31, -1;
	cvt.u16.u32 	%rs183, %r304;
	// begin inline asm
	{add.f16 %rs181,%rs178,%rs183;
}
	// end inline asm
	cvt.u32.u16 	%r305, %rs181;
	shfl.sync.bfly.b32	%r306|%p38, %r305, 4, 31, -1;
	cvt.u16.u32 	%rs186, %r306;
	// begin inline asm
	{add.f16 %rs184,%rs181,%rs186;
}
	// end inline asm
	cvt.u32.u16 	%r307, %rs184;
	shfl.sync.bfly.b32	%r308|%p39, %r307, 2, 31, -1;
	cvt.u16.u32 	%rs189, %r308;
	// begin inline asm
	{add.f16 %rs187,%rs184,%rs189;
}
	// end inline asm
	cvt.u32.u16 	%r309, %rs187;
	shfl.sync.bfly.b32	%r310|%p40, %r309, 1, 31, -1;
	cvt.u16.u32 	%rs192, %r310;
	// begin inline asm
	{add.f16 %rs190,%rs187,%rs192;
}
	// end inline asm
	// begin inline asm
	{max.f16 %rs193,%rs296,%rs190;
}
	// end inline asm
	// begin inline asm
	{sub.f16 %rs196,%rs190,%rs193;
}
	// end inline asm
	// begin inline asm
	{  cvt.f32.f16 %f29, %rs196;}

	// end inline asm
	mul.f32 	%f33, %f29, 0f3FB8AA3B;
	ex2.approx.f32 	%f30, %f33;
	// begin inline asm
	{  cvt.rn.f16.f32 %rs200, %f30;}

	// end inline asm
	// begin inline asm
	{sub.f16 %rs201,%rs296,%rs193;
}
	// end inline asm
	// begin inline asm
	{  cvt.f32.f16 %f31, %rs201;}

	// end inline asm
	mul.f32 	%f34, %f31, 0f3FB8AA3B;
	ex2.approx.f32 	%f32, %f34;
	// begin inline asm
	{  cvt.rn.f16.f32 %rs205, %f32;}

	// end inline asm
	// begin inline asm
	{fma.rn.f16 %rs295,%rs295,%rs205,%rs200;
}
	// end inline asm
	// begin inline asm
	{  mov.b32 %r280, {%rs200,%rs200};}

	// end inline asm
	// begin inline asm
	{  mov.b32 %r281, {%rs205,%rs205};}

	// end inline asm
	ld.shared.u32 	%r287, [%r49+34816];
	ld.shared.u32 	%r294, [%r49+34944];
	// begin inline asm
	{mul.f16x2 %r282,%r403,%r281;
}
	// end inline asm
	// begin inline asm
	{fma.rn.f16x2 %r403,%r280,%r287,%r282;
}
	// end inline asm
	// begin inline asm
	{mul.f16x2 %r289,%r404,%r281;
}
	// end inline asm
	// begin inline asm
	{fma.rn.f16x2 %r404,%r280,%r294,%r289;
}
	// end inline asm
	setp.eq.s32 	%p41, %r32, 1;
	mov.u16 	%rs296, %rs193;
	@%p41 bra 	$L__BB0_37;
	ld.shared.u32 	%r313, [%r49+272];
	ld.shared.u32 	%r316, [%r49+400];
	// begin inline asm
	{mul.f16x2 %r311,%r389,%r313;
}
	// end inline asm
	// begin inline asm
	{fma.rn.f16x2 %r314,%r390,%r316,%r311;
}
	// end inline asm
	mov.b32 	{%rs213, %rs214}, %r314;
	// begin inline asm
	{add.f16 %rs212,%rs213,%rs214;
}
	// end inline asm
	cvt.u32.u16 	%r334, %rs212;
	shfl.sync.bfly.b32	%r335|%p42, %r334, 16, 31, -1;
	cvt.u16.u32 	%rs217, %r335;
	// begin inline asm
	{add.f16 %rs215,%rs212,%rs217;
}
	// end inline asm
	cvt.u32.u16 	%r336, %rs215;
	shfl.sync.bfly.b32	%r337|%p43, %r336, 8, 31, -1;
	cvt.u16.u32 	%rs220, %r337;
	// begin inline asm
	{add.f16 %rs218,%rs215,%rs220;
}
	// end inline asm
	cvt.u32.u16 	%r338, %rs218;
	shfl.sync.bfly.b32	%r339|%p44, %r338, 4, 31, -1;
	cvt.u16.u32 	%rs223, %r339;
	// begin inline asm
	{add.f16 %rs221,%rs218,%rs223;
}
	// end inline asm
	cvt.u32.u16 	%r340, %rs221;
	shfl.sync.bfly.b32	%r341|%p45, %r340, 2, 31, -1;
	cvt.u16.u32 	%rs226, %r341;
	// begin inline asm
	{add.f16 %rs224,%rs221,%rs226;
}
	// end inline asm
	cvt.u32.u16 	%r342, %rs224;
	shfl.sync.bfly.b32	%r343|%p46, %r342, 1, 31, -1;
	cvt.u16.u32 	%rs229, %r343;
	// begin inline asm
	{add.f16 %rs227,%rs224,%rs229;
}
	// end inline asm
	// begin inline asm
	{max.f16 %rs296,%rs193,%rs227;
}
	// end inline asm
	// begin inline asm
	{sub.f16 %rs233,%rs227,%rs296;
}
	// end inline asm
	// begin inline asm
	{  cvt.f32.f16 %f35, %rs233;}

	// end inline asm
	mul.f32 	%f39, %f35, 0f3FB8AA3B;
	ex2.approx.f32 	%f36, %f39;
	// begin inline asm
	{  cvt.rn.f16.f32 %rs237, %f36;}

	// end inline asm
	// begin inline asm
	{sub.f16 %rs238,%rs193,%rs296;
}
	// end inline asm
	// begin inline asm
	{  cvt.f32.f16 %f37, %rs238;}

	// end inline asm
	mul.f32 	%f40, %f37, 0f3FB8AA3B;
	ex2.approx.f32 	%f38, %f40;
	// begin inline asm
	{  cvt.rn.f16.f32 %rs242, %f38;}

	// end inline asm
	// begin inline asm
	{fma.rn.f16 %rs295,%rs295,%rs242,%rs237;
}
	// end inline asm
	// begin inline asm
	{  mov.b32 %r318, {%rs237,%rs237};}

	// end inline asm
	// begin inline asm
	{  mov.b32 %r319, {%rs242,%rs242};}

	// end inline asm
	ld.shared.u32 	%r325, [%r49+35088];
	ld.shared.u32 	%r332, [%r49+35216];
	// begin inline asm
	{mul.f16x2 %r320,%r403,%r319;
}
	// end inline asm
	// begin inline asm
	{fma.rn.f16x2 %r403,%r318,%r325,%r320;
}
	// end inline asm
	// begin inline asm
	{mul.f16x2 %r327,%r404,%r319;
}
	// end inline asm
	// begin inline asm
	{fma.rn.f16x2 %r404,%r318,%r332,%r327;
}
	// end inline asm
	setp.eq.s32 	%p47, %r32, 2;
	@%p47 bra 	$L__BB0_37;
	ld.shared.u32 	%r346, [%r49+544];
	ld.shared.u32 	%r349, [%r49+672];
	// begin inline asm
	{mul.f16x2 %r344,%r389,%r346;
}
	// end inline asm
	// begin inline asm
	{fma.rn.f16x2 %r347,%r390,%r349,%r344;
}
	// end inline asm
	mov.b32 	{%rs250, %rs251}, %r347;
	// begin inline asm
	{add.f16 %rs249,%rs250,%rs251;
}
	// end inline asm
	cvt.u32.u16 	%r367, %rs249;
	shfl.sync.bfly.b32	%r368|%p48, %r367, 16, 31, -1;
	cvt.u16.u32 	%rs254, %r368;
	// begin inline asm
	{add.f16 %rs252,%rs249,%rs254;
}
	// end inline asm
	cvt.u32.u16 	%r369, %rs252;
	shfl.sync.bfly.b32	%r370|%p49, %r369, 8, 31, -1;
	cvt.u16.u32 	%rs257, %r370;
	// begin inline asm
	{add.f16 %rs255,%rs252,%rs257;
}
	// end inline asm
	cvt.u32.u16 	%r371, %rs255;
	shfl.sync.bfly.b32	%r372|%p50, %r371, 4, 31, -1;
	cvt.u16.u32 	%rs260, %r372;
	// begin inline asm
	{add.f16 %rs258,%rs255,%rs260;
}
	// end inline asm
	cvt.u32.u16 	%r373, %rs258;
	shfl.sync.bfly.b32	%r374|%p51, %r373, 2, 31, -1;
	cvt.u16.u32 	%rs263, %r374;
	// begin inline asm
	{add.f16 %rs261,%rs258,%rs263;
}
	// end inline asm
	cvt.u32.u16 	%r375, %rs261;
	shfl.sync.bfly.b32	%r376|%p52, %r375, 1, 31, -1;
	cvt.u16.u32 	%rs266, %r376;
	// begin inline asm
	{add.f16 %rs264,%rs261,%rs266;
}
	// end inline asm
	// begin inline asm
	{max.f16 %rs267,%rs296,%rs264;
}
	// end inline asm
	// begin inline asm
	{sub.f16 %rs270,%rs264,%rs267;
}
	// end inline asm
	// begin inline asm
	{  cvt.f32.f16 %f41, %rs270;}

	// end inline asm
	mul.f32 	%f45, %f41, 0f3FB8AA3B;
	ex2.approx.f32 	%f42, %f45;
	// begin inline asm
	{  cvt.rn.f16.f32 %rs274, %f42;}

	// end inline asm
	// begin inline asm
	{sub.f16 %rs275,%rs296,%rs267;
}
	// end inline asm
	// begin inline asm
	{  cvt.f32.f16 %f43, %rs275;}

	// end inline asm
	mul.f32 	%f46, %f43, 0f3FB8AA3B;
	ex2.approx.f32 	%f44, %f46;
	// begin inline asm
	{  cvt.rn.f16.f32 %rs279, %f44;}

	// end inline asm
	// begin inline asm
	{fma.rn.f16 %rs295,%rs295,%rs279,%rs274;
}
	// end inline asm
	// begin inline asm
	{  mov.b32 %r351, {%rs274,%rs274};}

	// end inline asm
	// begin inline asm
	{  mov.b32 %r352, {%rs279,%rs279};}

	// end inline asm
	ld.shared.u32 	%r358, [%r49+35360];
	ld.shared.u32 	%r365, [%r49+35488];
	// begin inline asm
	{mul.f16x2 %r353,%r403,%r352;
}
	// end inline asm
	// begin inline asm
	{fma.rn.f16x2 %r403,%r351,%r358,%r353;
}
	// end inline asm
	// begin inline asm
	{mul.f16x2 %r360,%r404,%r352;
}
	// end inline asm
	// begin inline asm
	{fma.rn.f16x2 %r404,%r351,%r365,%r360;
}
	// end inline asm
	mov.u16 	%rs296, %rs267;
$L__BB0_37:
	bar.sync 	0;
	setp.ne.s32 	%p53, %r391, %r19;
	@%p53 bra 	$L__BB0_16;
$L__BB0_38:
	setp.ge.s32 	%p54, %r3, %r60;
	// begin inline asm
	cp.async.wait_group 0;

	// end inline asm
	@%p54 bra 	$L__BB0_40;
	ld.param.u64 	%rd67, [_Z30flash_attention_fp16_optimizedPK6__halfS1_S1_PS_iiiif_param_3];
	// begin inline asm
	{  mov.b32 %r377, {%rs295,%rs295};}

	// end inline asm
	// begin inline asm
	{.reg.b16         hl, hu;         
 .reg.b32         fl, fu;         
  mov.b32         {hl, hu}, %r377;   
  cvt.f32.f16     fl, hl;         
  cvt.f32.f16     fu, hu;         
  rcp.approx.ftz.f32   fl, fl;     
  rcp.approx.ftz.f32   fu, fu;     
  cvt.rn.f16.f32      hl, fl;     
  cvt.rn.f16.f32      hu, fu;     
  mov.b32         %r378, {hl, hu};   
}
	// end inline asm
	mov.u32 	%r386, %tid.x;
	shl.b32 	%r387, %r386, 1;
	// begin inline asm
	{mul.f16x2 %r380,%r403,%r378;
}
	// end inline asm
	mad.lo.s32 	%r388, %r61, %r3, %r387;
	cvt.s64.s32 	%rd56, %r388;
	add.s64 	%rd57, %rd1, %rd56;
	cvta.to.global.u64 	%rd58, %rd67;
	shl.b64 	%rd59, %rd57, 1;
	add.s64 	%rd60, %rd58, %rd59;
	st.global.u32 	[%rd60], %r380;
	// begin inline asm
	{mul.f16x2 %r383,%r404,%r378;
}
	// end inline asm
	st.global.u32 	[%rd60+128], %r383;
$L__BB0_40:
	ret;

}


// ===== COMPILED SASS (sm_100) =====

	.target	sm_100

	.elftype	@"ET_EXEC"


//--------------------- .note.nv.tkinfo           --------------------------
	.section	.note.nv.tkinfo,"",@"SHT_NOTE"
	.sectionflags	@"SHF_NOTE_NV_TKINFO"
	.tkinfo
        /*0018*/ 	.word	0x00000002
        /*0030*/ 	.string	""
        /*0030*/ 	.string	"ptxas"
        /*0030*/ 	.string	"Cuda compilation tools, release 13.0, V13.0.88"
        /*0030*/ 	.string	"Build cuda_13.0.r13.0/compiler.36424714_0"
        /*0030*/ 	.string	"-arch sm_100 -m 64 "



//--------------------- .note.nv.cuinfo           --------------------------
	.section	.note.nv.cuinfo,"",@"SHT_NOTE"
	.sectionflags	@"SHF_NOTE_NV_CUINFO"
        /*0018*/ 	.short	0x0002
        /*001a*/ 	.short	0x0064
        /*001c*/ 	.short	0x0082
	.zero		2


//--------------------- .nv.info                  --------------------------
	.section	.nv.info,"",@"SHT_CUDA_INFO"
	.align	4


	//----- nvinfo : EIATTR_REGCOUNT
	.align		4
        /*0000*/ 	.byte	0x04, 0x2f
        /*0002*/ 	.short	(.L_1 - .L_0)
	.align		4
.L_0:
        /*0004*/ 	.word	index@(_Z30flash_attention_fp16_optimizedPK6__halfS1_S1_PS_iiiif)
        /*0008*/ 	.word	0x00000020


	//----- nvinfo : EIATTR_FRAME_SIZE
	.align		4
.L_1:
        /*000c*/ 	.byte	0x04, 0x11
        /*000e*/ 	.short	(.L_3 - .L_2)
	.align		4
.L_2:
        /*0010*/ 	.word	index@(_Z30flash_attention_fp16_optimizedPK6__halfS1_S1_PS_iiiif)
        /*0014*/ 	.word	0x00000000


	//----- nvinfo : EIATTR_MIN_STACK_SIZE
	.align		4
.L_3:
        /*0018*/ 	.byte	0x04, 0x12
        /*001a*/ 	.short	(.L_5 - .L_4)
	.align		4
.L_4:
        /*001c*/ 	.word	index@(_Z30flash_attention_fp16_optimizedPK6__halfS1_S1_PS_iiiif)
        /*0020*/ 	.word	0x00000000
.L_5:


//--------------------- .nv.compat                --------------------------
	.section	.nv.compat,"",@"SHT_CUDA_COMPAT_INFO"
	.align	4
        /*0000*/ 	.byte	0x02, 0x09, 0x00, 0x00, 0x02, 0x02, 0x01, 0x00, 0x02, 0x05, 0x05, 0x00, 0x03, 0x07, 0x01, 0x01
        /*0010*/ 	.byte	0x02, 0x03, 0x00, 0x00, 0x02, 0x06, 0x01, 0x00, 0x04, 0x0b, 0x08, 0x00, 0x01, 0x00, 0x00, 0x00
        /*0020*/ 	.byte	0x00, 0x00, 0x00, 0x00


//--------------------- .nv.info._Z30flash_attention_fp16_optimizedPK6__halfS1_S1_PS_iiiif --------------------------
	.section	.nv.info._Z30flash_attention_fp16_optimizedPK6__halfS1_S1_PS_iiiif,"",@"SHT_CUDA_INFO"
	.sectionflags	@""
	.align	4


	//----- nvinfo : EIATTR_CUDA_API_VERSION
	.align		4
        /*0000*/ 	.byte	0x04, 0x37
        /*0002*/ 	.short	(.L_7 - .L_6)
.L_6:
        /*0004*/ 	.word	0x00000082


	//----- nvinfo : EIATTR_KPARAM_INFO
	.align		4
.L_7:
        /*0008*/ 	.byte	0x04, 0x17
        /*000a*/ 	.short	(.L_9 - .L_8)
.L_8:
        /*000c*/ 	.word	0x00000000
        /*0010*/ 	.short	0x0008
        /*0012*/ 	.short	0x0030
        /*0014*/ 	.byte	0x00, 0xf0, 0x11, 0x00


	//----- nvinfo : EIATTR_KPARAM_INFO
	.align		4
.L_9:
        /*0018*/ 	.byte	0x04, 0x17
        /*001a*/ 	.short	(.L_11 - .L_10)
.L_10:
        /*001c*/ 	.word	0x00000000
        /*0020*/ 	.short	0x0007
        /*0022*/ 	.short	0x002c
        /*0024*/ 	.byte	0x00, 0xf0, 0x11, 0x00


	//----- nvinfo : EIATTR_KPARAM_INFO
	.align		4
.L_11:
        /*0028*/ 	.byte	0x04, 0x17
        /*002a*/ 	.short	(.L_13 - .L_12)
.L_12:
        /*002c*/ 	.word	0x00000000
        /*0030*/ 	.short	0x0006
        /*0032*/ 	.short	0x0028
        /*0034*/ 	.byte	0x00, 0xf0, 0x11, 0x00


	//----- nvinfo : EIATTR_KPARAM_INFO
	.align		4
.L_13:
        /*0038*/ 	.byte	0x04, 0x17
        /*003a*/ 	.short	(.L_15 - .L_14)
.L_14:
        /*003c*/ 	.word	0x00000000
        /*0040*/ 	.short	0x0005
        /*0042*/ 	.short	0x0024
        /*0044*/ 	.byte	0x00, 0xf0, 0x11, 0x00


	//----- nvinfo : EIATTR_KPARAM_INFO
	.align		4
.L_15:
        /*0048*/ 	.byte	0x04, 0x17
        /*004a*/ 	.short	(.L_17 - .L_16)
.L_16:
        /*004c*/ 	.word	0x00000000
        /*0050*/ 	.short	0x0004
        /*0052*/ 	.short	0x0020
        /*0054*/ 	.byte	0x00, 0xf0, 0x11, 0x00


	//----- nvinfo : EIATTR_KPARAM_INFO
	.align		4
.L_17:
        /*0058*/ 	.byte	0x04, 0x17
        /*005a*/ 	.short	(.L_19 - .L_18)
.L_18:
        /*005c*/ 	.word	0x00000000
        /*0060*/ 	.short	0x0003
        /*0062*/ 	.short	0x0018
        /*0064*/ 	.byte	0x00, 0xf5, 0x21, 0x00


	//----- nvinfo : EIATTR_KPARAM_INFO
	.align		4
.L_19:
        /*0068*/ 	.byte	0x04, 0x17
        /*006a*/ 	.short	(.L_21 - .L_20)
.L_20:
        /*006c*/ 	.word	0x00000000
        /*0070*/ 	.short	0x0002
        /*0072*/ 	.short	0x0010
        /*0074*/ 	.byte	0x00, 0xf5, 0x21, 0x00


	//----- nvinfo : EIATTR_KPARAM_INFO
	.align		4
.L_21:
        /*0078*/ 	.byte	0x04, 0x17
        /*007a*/ 	.short	(.L_23 - .L_22)
.L_22:
        /*007c*/ 	.word	0x00000000
        /*0080*/ 	.short	0x0001
        /*0082*/ 	.short	0x0008
        /*0084*/ 	.byte	0x00, 0xf5, 0x21, 0x00


	//----- nvinfo : EIATTR_KPARAM_INFO
	.align		4
.L_23:
        /*0088*/ 	.byte	0x04, 0x17
        /*008a*/ 	.short	(.L_25 - .L_24)
.L_24:
        /*008c*/ 	.word	0x00000000
        /*0090*/ 	.short	0x0000
        /*0092*/ 	.short	0x0000
        /*0094*/ 	.byte	0x00, 0xf5, 0x21, 0x00


	//----- nvinfo : EIATTR_SPARSE_MMA_MASK
	.align		4
.L_25:
        /*0098*/ 	.byte	0x03, 0x50
        /*009a*/ 	.short	0x0000


	//----- nvinfo : EIATTR_MAXREG_COUNT
	.align		4
        /*009c*/ 	.byte	0x03, 0x1b
        /*009e*/ 	.short	0x00ff


	//----- nvinfo : EIATTR_NUM_BARRIERS
	.align		4
        /*00a0*/ 	.byte	0x02, 0x4c
        /*00a2*/ 	.byte	0x01
	.zero		1


	//----- nvinfo : EIATTR_MERCURY_ISA_VERSION
	.align		4
        /*00a4*/ 	.byte	0x03, 0x5f
        /*00a6*/ 	.short	0x0101


	//----- nvinfo : EIATTR_COOP_GROUP_MASK_REGIDS
	.align		4
        /*00a8*/ 	.byte	0x04, 0x29
        /*00aa*/ 	.short	(.L_27 - .L_26)


	//   ....[0]....
.L_26:
        /*00ac*/ 	.word	0xffffffff


	//   ....[1]....
        /*00b0*/ 	.word	0xffffffff


	//   ....[2]....
        /*00b4*/ 	.word	0xffffffff


	//   ....[3]....
        /*00b8*/ 	.word	0xffffffff


	//   ....[4]....
        /*00bc*/ 	.word	0xffffffff


	//   ....[5]....
        /*00c0*/ 	.word	0xffffffff


	//   ....[6]....
        /*00c4*/ 	.word	0xffffffff


	//   ....[7]....
        /*00c8*/ 	.word	0xffffffff


	//   ....[8]....
        /*00cc*/ 	.word	0xffffffff


	//   ....[9]....
        /*00d0*/ 	.word	0xffffffff


	//   ....[10]....
        /*00d4*/ 	.word	0xffffffff


	//   ....[11]....
        /*00d8*/ 	.word	0xffffffff


	//   ....[12]....
        /*00dc*/ 	.word	0xffffffff


	//   ....[13]....
        /*00e0*/ 	.word	0xffffffff


	//   ....[14]....
        /*00e4*/ 	.word	0xffffffff


	//   ....[15]....
        /*00e8*/ 	.word	0xffffffff


	//   ....[16]....
        /*00ec*/ 	.word	0xffffffff


	//   ....[17]....
        /*00f0*/ 	.word	0xffffffff


	//   ....[18]....
        /*00f4*/ 	.word	0xffffffff


	//   ....[19]....
        /*00f8*/ 	.word	0xffffffff


	//   ....[20]....
        /*00fc*/ 	.word	0xffffffff


	//   ....[21]....
        /*0100*/ 	.word	0xffffffff


	//   ....[22]....
        /*0104*/ 	.word	0xffffffff


	//   ....[23]....
        /*0108*/ 	.word	0xffffffff


	//   ....[24]....
        /*010c*/ 	.word	0xffffffff


	//   ....[25]....
        /*0110*/ 	.word	0xffffffff


	//   ....[26]....
        /*0114*/ 	.word	0xffffffff


	//   ....[27]....
        /*0118*/ 	.word	0xffffffff


	//   ....[28]....
        /*011c*/ 	.word	0xffffffff


	//   ....[29]....
        /*0120*/ 	.word	0xffffffff


	//   ....[30]....
        /*0124*/ 	.word	0xffffffff


	//   ....[31]....
        /*0128*/ 	.word	0xffffffff


	//   ....[32]....
        /*012c*/ 	.word	0xffffffff


	//   ....[33]....
        /*0130*/ 	.word	0xffffffff


	//   ....[34]....
        /*0134*/ 	.word	0xffffffff


	//   ....[35]....
        /*0138*/ 	.word	0x05000017


	//   ....[36]....
        /*013c*/ 	.word	0x05000017


	//   ....[37]....
        /*0140*/ 	.word	0x05000017


	//   ....[38]....
        /*0144*/ 	.word	0x05000017


	//   ....[39]....
        /*0148*/ 	.word	0x05000017


	//   ....[40]....
        /*014c*/ 	.word	0x05000017


	//   ....[41]....
        /*0150*/ 	.word	0x05000017


	//   ....[42]....
        /*0154*/ 	.word	0x05000017


	//   ....[43]....
        /*0158*/ 	.word	0x05000017


	//   ....[44]....
        /*015c*/ 	.word	0x05000017


	//   ....[45]....
        /*0160*/ 	.word	0x05000017


	//   ....[46]....
        /*0164*/ 	.word	0x05000017


	//   ....[47]....
        /*0168*/ 	.word	0x05000017


	//   ....[48]....
        /*016c*/ 	.word	0x05000017


	//   ....[49]....
        /*0170*/ 	.word	0x05000017


	//   ....[50]....
        /*0174*/ 	.word	0x05000017


	//   ....[51]....
        /*0178*/ 	.word	0x05000017


	//   ....[52]....
        /*017c*/ 	.word	0x05000017


	//   ....[53]....
        /*0180*/ 	.word	0x05000017


	//   ....[54]....
        /*0184*/ 	.word	0x05000017


	//   ....[55]....
        /*0188*/ 	.word	0x05000017


	//   ....[56]....
        /*018c*/ 	.word	0x05000017


	//   ....[57]....
        /*0190*/ 	.word	0x05000017


	//   ....[58]....
        /*0194*/ 	.word	0x05000017


	//   ....[59]....
        /*0198*/ 	.word	0x05000017


	//   ....[60]....
        /*019c*/ 	.word	0x05000017


	//   ....[61]....
        /*01a0*/ 	.word	0x05000017


	//   ....[62]....
        /*01a4*/ 	.word	0x05000017


	//   ....[63]....
        /*01a8*/ 	.word	0x05000017


	//   ....[64]....
        /*01ac*/ 	.word	0x05000017


	//   ....[65]....
        /*01b0*/ 	.word	0x05000017


	//   ....[66]....
        /*01b4*/ 	.word	0x05000017


	//   ....[67]....
        /*01b8*/ 	.word	0x05000017


	//   ....[68]....
        /*01bc*/ 	.word	0x05000017


	//   ....[69]....
        /*01c0*/ 	.word	0x05000017


	//----- nvinfo : EIATTR_COOP_GROUP_INSTR_OFFSETS
	.align		4
.L_27:
        /*01c4*/ 	.byte	0x04, 0x28
        /*01c6*/ 	.short	(.L_29 - .L_28)


	//   ....[0]....
.L_28:
        /*01c8*/ 	.word	0x00001030


	//   ....[1]....
        /*01cc*/ 	.word	0x00001090


	//   ....[2]....
        /*01d0*/ 	.word	0x00001100


	//   ....[3]....
        /*01d4*/ 	.word	0x00001130


	//   ....[4]....
        /*01d8*/ 	.word	0x00001150


	//   ....[5]....
        /*01dc*/ 	.word	0x00001190


	//   ....[6]....
        /*01e0*/ 	.word	0x000011d0


	//   ....[7]....
        /*01e4*/ 	.word	0x00001210


	//   ....[8]....
        /*01e8*/ 	.word	0x00001260


	//   ....[9]....
        /*01ec*/ 	.word	0x000012a0


	//   ....[10]....
        /*01f0*/ 	.word	0x000012c0


	//   ....[11]....
        /*01f4*/ 	.word	0x000012d0


	//   ....[12]....
        /*01f8*/ 	.word	0x00001310


	//   ....[13]....
        /*01fc*/ 	.word	0x00001360


	//   ....[14]....
        /*0200*/ 	.word	0x00001380


	//   ....[15]....
        /*0204*/ 	.word	0x00001390


	//   ....[16]....
        /*0208*/ 	.word	0x00001490


	//   ....[17]....
        /*020c*/ 	.word	0x000014d0


	//   ....[18]....
        /*0210*/ 	.word	0x00001660


	//   ....[19]....
        /*0214*/ 	.word	0x00001830


	//   ....[20]....
        /*0218*/ 	.word	0x00001c00


	//   ....[21]....
        /*021c*/ 	.word	0x00001c30


	//   ....[22]....
        /*0220*/ 	.word	0x00001c60


	//   ....[23]....
        /*0224*/ 	.word	0x00001c90


	//   ....[24]....
        /*0228*/ 	.word	0x00001cc0


	//   ....[25]....
        /*022c*/ 	.word	0x00001f10


	//   ....[26]....
        /*0230*/ 	.word	0x00001f40


	//   ....[27]....
        /*0234*/ 	.word	0x00001f70


	//   ....[28]....
        /*0238*/ 	.word	0x00001fa0


	//   ....[29]....
        /*023c*/ 	.word	0x00001fd0


	//   ....[30]....
        /*0240*/ 	.word	0x00002210


	//   ....[31]....
        /*0244*/ 	.word	0x00002240


	//   ....[32]....
        /*0248*/ 	.word	0x00002270


	//   ....[33]....
        /*024c*/ 	.word	0x000022a0


	//   ....[34]....
        /*0250*/ 	.word	0x000022d0


	//   ....[35]....
        /*0254*/ 	.word	0x00002630


	//   ....[36]....
        /*0258*/ 	.word	0x000026f0


	//   ....[37]....
        /*025c*/ 	.word	0x00002770


	//   ....[38]....
        /*0260*/ 	.word	0x000027f0


	//   ....[39]....
        /*0264*/ 	.word	0x00002870


	//   ....[40]....
        /*0268*/ 	.word	0x00002ad0


	//   ....[41]....
        /*026c*/ 	.word	0x00002b40


	//   ....[42]....
        /*0270*/ 	.word	0x00002bc0


	//   ....[43]....
        /*0274*/ 	.word	0x00002c40


	//   ....[44]....
        /*0278*/ 	.word	0x00002cc0


	//   ....[45]....
        /*027c*/ 	.word	0x00002f70


	//   ....[46]....
        /*0280*/ 	.word	0x00003000


	//   ....[47]....
        /*0284*/ 	.word	0x00003070


	//   ....[48]....
        /*0288*/ 	.word	0x000030f0


	//   ....[49]....
        /*028c*/ 	.word	0x00003170


	//   ....[50]....
        /*0290*/ 	.word	0x000031d0


	//   ....[51]....
        /*0294*/ 	.word	0x000032e0


	//   ....[52]....
        /*0298*/ 	.word	0x000033a0


	//   ....[53]....
        /*029c*/ 	.word	0x00003430


	//   ....[54]....
        /*02a0*/ 	.word	0x000034e0


	//   ....[55]....
        /*02a4*/ 	.word	0x00003580


	//   ....[56]....
        /*02a8*/ 	.word	0x00003610


	//   ....[57]....
        /*02ac*/ 	.word	0x00003680


	//   ....[58]....
        /*02b0*/ 	.word	0x000036f0


	//   ....[59]....
        /*02b4*/ 	.word	0x00003760


	//   ....[60]....
        /*02b8*/ 	.word	0x000037e0


	//   ....[61]....
        /*02bc*/ 	.word	0x00003870


	//   ....[62]....
        /*02c0*/ 	.word	0x000038e0


	//   ....[63]....
        /*02c4*/ 	.word	0x00003950


	//   ....[64]....
        /*02c8*/ 	.word	0x000039c0


	//   ....[65]....
        /*02cc*/ 	.word	0x00003a40


	//   ....[66]....
        /*02d0*/ 	.word	0x00003ad0


	//   ....[67]....
        /*02d4*/ 	.word	0x00003b40


	//   ....[68]....
        /*02d8*/ 	.word	0x00003bb0


	//   ....[69]....
        /*02dc*/ 	.word	0x00003c20


	//----- nvinfo : EIATTR_VRC_CTA_INIT_COUNT
	.align		4
.L_29:
        /*02e0*/ 	.byte	0x02, 0x4a
	.zero		1
	.zero		1


	//----- nvinfo : EIATTR_EXIT_INSTR_OFFSETS
	.align		4
        /*02e4*/ 	.byte	0x04, 0x1c
        /*02e6*/ 	.short	(.L_31 - .L_30)


	//   ....[0]....
.L_30:
        /*02e8*/ 	.word	0x000024c0


	//   ....[1]....
        /*02ec*/ 	.word	0x000025d0


	//----- nvinfo : EIATTR_CRS_STACK_SIZE
	.align		4
.L_31:
        /*02f0*/ 	.byte	0x04, 0x1e
        /*02f2*/ 	.short	(.L_33 - .L_32)
.L_32:
        /*02f4*/ 	.word	0x00000000


	//----- nvinfo : EIATTR_CBANK_PARAM_SIZE
	.align		4
.L_33:
        /*02f8*/ 	.byte	0x03, 0x19
        /*02fa*/ 	.short	0x0034


	//----- nvinfo : EIATTR_PARAM_CBANK
	.align		4
        /*02fc*/ 	.byte	0x04, 0x0a
        /*02fe*/ 	.short	(.L_35 - .L_34)
	.align		4
.L_34:
        /*0300*/ 	.word	index@(.nv.constant0._Z30flash_attention_fp16_optimizedPK6__halfS1_S1_PS_iiiif)
        /*0304*/ 	.short	0x0380
        /*0306*/ 	.short	0x0034


	//----- nvinfo : EIATTR_SW_WAR
	.align		4
.L_35:
        /*0308*/ 	.byte	0x04, 0x36
        /*030a*/ 	.short	(.L_37 - .L_36)
.L_36:
        /*030c*/ 	.word	0x00000008
.L_37:


//--------------------- .nv.callgraph             --------------------------
	.section	.nv.callgraph,"",@"SHT_CUDA_CALLGRAPH"
	.align	4
	.sectionentsize	8
	.align		4
        /*0000*/ 	.word	0x00000000
	.align		4
        /*0004*/ 	.word	0xffffffff
	.align		4
        /*0008*/ 	.word	0x00000000
	.align		4
        /*000c*/ 	.word	0xfffffffe
	.align		4
        /*0010*/ 	.word	0x00000000
	.align		4
        /*0014*/ 	.word	0xfffffffd
	.align		4
        /*0018*/ 	.word	0x00000000
	.align		4
        /*001c*/ 	.word	0xfffffffc


//--------------------- .text._Z30flash_attention_fp16_optimizedPK6__halfS1_S1_PS_iiiif --------------------------
	.section	.text._Z30flash_attention_fp16_optimizedPK6__halfS1_S1_PS_iiiif,"ax",@progbits
	.align	128
        .global         _Z30flash_attention_fp16_optimizedPK6__halfS1_S1_PS_iiiif
        .type           _Z30flash_attention_fp16_optimizedPK6__halfS1_S1_PS_iiiif,@function
        .size           _Z30flash_attention_fp16_optimizedPK6__halfS1_S1_PS_iiiif,(.L_x_55 - _Z30flash_attention_fp16_optimizedPK6__halfS1_S1_PS_iiiif)
        .other          _Z30flash_attention_fp16_optimizedPK6__halfS1_S1_PS_iiiif,@"STO_CUDA_ENTRY STV_DEFAULT"
_Z30flash_attention_fp16_optimizedPK6__halfS1_S1_PS_iiiif:
.text._Z30flash_attention_fp16_optimizedPK6__halfS1_S1_PS_iiiif:
[----:B------:R-:W-:Y:S01]  /*0000*/  LDC R1, c[0x0][0x37c] ;  /* 0x0000df00ff017b82 */ /* 0x000fe20000000800 */
[----:B------:R-:W1:Y:S01]  /*0010*/  LDCU UR9, c[0x0][0x3a4] ;  /* 0x00007480ff0977ac */ /* 0x000e620008000800 */
[----:B------:R-:W2:Y:S06]  /*0020*/  S2R R4, SR_CTAID.Y ;  /* 0x0000000000047919 */ /* 0x000eac0000002600 */
[----:B------:R-:W3:Y:S01]  /*0030*/  S2UR UR5, SR_CTAID.Y ;  /* 0x00000000000579c3 */ /* 0x000ee20000002600 */
[----:B------:R-:W4:Y:S01]  /*0040*/  LDCU.64 UR14, c[0x0][0x3a8] ;  /* 0x00007500ff0e77ac */ /* 0x000f220008000a00 */
[----:B------:R-:W5:Y:S01]  /*0050*/  LDCU.64 UR10, c[0x0][0x388] ;  /* 0x00007100ff0a77ac */ /* 0x000f620008000a00 */
[----:B------:R-:W5:Y:S01]  /*0060*/  LDCU.64 UR18, c[0x0][0x358] ;  /* 0x00006b00ff1277ac */ /* 0x000f620008000a00 */
[----:B------:R-:W5:Y:S01]  /*0070*/  LDCU.64 UR12, c[0x0][0x390] ;  /* 0x00007200ff0c77ac */ /* 0x000f620008000a00 */
[----:B-1----:R-:W-:-:S04]  /*0080*/  MOV R0, UR9 ;  /* 0x0000000900007c02 */ /* 0x002fc80008000f00 */
[----:B------:R-:W-:-:S04]  /*0090*/  IABS R5, R0 ;  /* 0x0000000000057213 */ /* 0x000fc80000000000 */
[----:B------:R-:W1:Y:S01]  /*00a0*/  I2F.RP R0, R5 ;  /* 0x0000000500007306 */ /* 0x000e620000209400 */
[----:B---3--:R-:W-:Y:S01]  /*00b0*/  ULOP3.LUT UR6, UR5, UR9, URZ, 0x3c, !UPT ;  /* 0x0000000905067292 */ /* 0x008fe2000f8e3cff */
[----:B--2---:R-:W-:-:S06]  /*00c0*/  IABS R4, R4 ;  /* 0x0000000400047213 */ /* 0x004fcc0000000000 */
[----:B-1----:R-:W1:Y:S02]  /*00d0*/  MUFU.RCP R0, R0 ;  /* 0x0000000000007308 */ /* 0x002e640000001000 */
[----:B-1----:R-:W-:-:S06]  /*00e0*/  IADD3 R2, PT, PT, R0, 0xffffffe, RZ ;  /* 0x0ffffffe00027810 */ /* 0x002fcc0007ffe0ff */
[----:B------:R1:W2:Y:S02]  /*00f0*/  F2I.FTZ.U32.TRUNC.NTZ R3, R2 ;  /* 0x0000000200037305 */ /* 0x0002a4000021f000 */
[----:B-1----:R-:W-:Y:S02]  /*0100*/  HFMA2 R2, -RZ, RZ, 0, 0 ;  /* 0x00000000ff027431 */ /* 0x002fe400000001ff */
[----:B--2---:R-:W-:-:S04]  /*0110*/  IMAD.MOV R6, RZ, RZ, -R3 ;  /* 0x000000ffff067224 */ /* 0x004fc800078e0a03 */
[----:B------:R-:W-:-:S04]  /*0120*/  IMAD R9, R6, R5, RZ ;  /* 0x0000000506097224 */ /* 0x000fc800078e02ff */
[----:B------:R-:W-:Y:S02]  /*0130*/  IMAD.HI.U32 R3, R3, R9, R2 ;  /* 0x0000000903037227 */ /* 0x000fe400078e0002 */
[----:B------:R-:W1:Y:S04]  /*0140*/  S2R R9, SR_TID.X ;  /* 0x0000000000097919 */ /* 0x000e680000002100 */
[----:B------:R-:W-:-:S05]  /*0150*/  IMAD.HI.U32 R3, R3, R4, RZ ;  /* 0x0000000403037227 */ /* 0x000fca00078e00ff */
[----:B------:R-:W-:Y:S02]  /*0160*/  R2UR UR4, R3 ;  /* 0x00000000030472ca */ /* 0x000fe400000e0000 */
[----:B------:R-:W2:Y:S11]  /*0170*/  S2R R3, SR_CTAID.X ;  /* 0x0000000000037919 */ /* 0x000eb60000002500 */
[----:B------:R-:W-:-:S05]  /*0180*/  IADD3 R0, PT, PT, RZ, -UR4, RZ ;  /* 0x80000004ff007c10 */ /* 0x000fca000fffe0ff */
[----:B------:R-:W-:-:S05]  /*0190*/  IMAD R0, R5, R0, R4 ;  /* 0x0000000005007224 */ /* 0x000fca00078e0204 */
[----:B------:R-:W-:Y:S01]  /*01a0*/  ISETP.GT.U32.AND P0, PT, R5, R0, PT ;  /* 0x000000000500720c */ /* 0x000fe20003f04070 */
[----:B-1----:R-:W-:-:S05]  /*01b0*/  IMAD.SHL.U32 R4, R9, 0x8, RZ ;  /* 0x0000000809047824 */ /* 0x002fca00078e00ff */
[----:B------:R-:W-:-:S07]  /*01c0*/  LOP3.LUT R4, R4, 0x78, RZ, 0xc0, !PT ;  /* 0x0000007804047812 */ /* 0x000fce00078ec0ff */
[----:B------:R-:W-:Y:S01]  /*01d0*/  VOTEU.ANY UP1, P0 ;  /* 0x0000000000ff7886 */ /* 0x000fe20000020100 */
[----:B------:R-:W-:-:S04]  /*01e0*/  PLOP3.LUT P0, PT, PT, PT, UP1, 0x80, 0x8 ;  /* 0x000000000008781c */ /* 0x000fc80003f0f018 */
[----:B------:R-:W-:Y:S02]  /*01f0*/  @!UP1 UIADD3 UR4, UPT, UPT, UR4, 0x1, URZ ;  /* 0x0000000104049890 */ /* 0x000fe4000fffe0ff */
[----:B------:R-:W-:Y:S02]  /*0200*/  UISETP.GE.AND UP1, UPT, UR6, URZ, UPT ;  /* 0x000000ff0600728c */ /* 0x000fe4000bf26270 */
[----:B----4-:R-:W-:-:S05]  /*0210*/  UIMAD.WIDE UR6, UR15, UR14, URZ ;  /* 0x0000000e0f0672a5 */ /* 0x010fca000f8e02ff */
[----:B------:R-:W-:-:S05]  /*0220*/  @!P0 IMAD.IADD R0, R0, 0x1, -R5 ;  /* 0x0000000100008824 */ /* 0x000fca00078e0a05 */
[----:B------:R-:W-:Y:S02]  /*0230*/  ISETP.GE.U32.AND P0, PT, R0, R5, PT ;  /* 0x000000050000720c */ /* 0x000fe40003f06070 */
[----:B------:R-:W2:Y:S11]  /*0240*/  S2R R0, SR_TID.Y ;  /* 0x0000000000007919 */ /* 0x000eb60000002200 */
[----:B------:R-:W-:-:S05]  /*0250*/  VOTEU.ANY UP0, P0 ;  /* 0x0000000000ff7886 */ /* 0x000fca0000000100 */
[----:B------:R-:W-:Y:S02]  /*0260*/  @UP0 UIADD3 UR4, UPT, UPT, UR4, 0x1, URZ ;  /* 0x0000000104040890 */ /* 0x000fe4000fffe0ff */
[----:B------:R-:W-:-:S05]  /*0270*/  UISETP.NE.AND UP0, UPT, UR9, URZ, UPT ;  /* 0x000000ff0900728c */ /* 0x000fca000bf05270 */
[----:B------:R-:W-:Y:S02]  /*0280*/  UMOV UR8, UR4 ;  /* 0x0000000400087c82 */ /* 0x000fe40008000000 */
[----:B------:R-:W-:-:S04]  /*0290*/  @!UP1 UIADD3 UR8, UPT, UPT, URZ, -UR8, URZ ;  /* 0x80000008ff089290 */ /* 0x000fc8000fffe0ff */
[----:B------:R-:W-:Y:S01]  /*02a0*/  @!UP0 ULOP3.LUT UR8, URZ, UR9, URZ, 0x33, !UPT ;  /* 0x00000009ff088292 */ /* 0x000fe2000f8e33ff */
[----:B--2---:R-:W-:-:S03]  /*02b0*/  LEA R2, R3, R0, 0x4 ;  /* 0x0000000003027211 */ /* 0x004fc600078e20ff */
[----:B------:R-:W-:Y:S01]  /*02c0*/  UIADD3 UR4, UPT, UPT, URZ, -UR8, URZ ;  /* 0x80000008ff047290 */ /* 0x000fe2000fffe0ff */
[----:B------:R-:W-:Y:S02]  /*02d0*/  LEA R0, R0, R9, 0x5 ;  /* 0x0000000900007211 */ /* 0x000fe400078e28ff */
[----:B------:R-:W-:Y:S01]  /*02e0*/  ISETP.GE.AND P0, PT, R2, UR14, PT ;  /* 0x0000000e02007c0c */ /* 0x000fe2000bf06270 */
[----:B------:R-:W-:Y:S01]  /*02f0*/  UIMAD UR4, UR9, UR4, UR5 ;  /* 0x00000004090472a4 */ /* 0x000fe2000f8e0205 */
[----:B------:R-:W-:Y:S02]  /*0300*/  SHF.R.U32.HI R3, RZ, 0x4, R0 ;  /* 0x00000004ff037819 */ /* 0x000fe40000011600 */
[----:B------:R-:W-:Y:S01]  /*0310*/  UMOV UR5, URZ ;  /* 0x000000ff00057c82 */ /* 0x000fe20008000000 */
[----:B------:R-:W-:Y:S01]  /*0320*/  IADD3 R5, PT, PT, R0, 0x200, RZ ;  /* 0x0000020000057810 */ /* 0x000fe20007ffe0ff */
[----:B------:R-:W-:Y:S01]  /*0330*/  UIMAD.WIDE UR4, UR9, UR8, UR4 ;  /* 0x00000008090472a5 */ /* 0x000fe2000f8e0204 */
[----:B------:R-:W1:Y:S01]  /*0340*/  S2UR UR8, SR_CgaCtaId ;  /* 0x00000000000879c3 */ /* 0x000e620000008800 */
[C---:B------:R-:W-:Y:S01]  /*0350*/  ISETP.GE.AND P2, PT, R3.reuse, UR14, PT ;  /* 0x0000000e03007c0c */ /* 0x040fe2000bf46270 */
[----:B------:R-:W-:Y:S01]  /*0360*/  IMAD R11, R3, UR15, RZ ;  /* 0x0000000f030b7c24 */ /* 0x000fe2000f8e02ff */
[----:B------:R-:W-:Y:S01]  /*0370*/  UIMAD UR7, UR4, UR7, URZ ;  /* 0x00000007040772a4 */ /* 0x000fe2000f8e02ff */
[C---:B------:R-:W-:Y:S01]  /*0380*/  SHF.L.U32 R0, R9.reuse, 0x4, RZ ;  /* 0x0000000409007819 */ /* 0x040fe200000006ff */
[----:B------:R-:W-:Y:S01]  /*0390*/  UIMAD.WIDE.U32 UR16, UR6, UR4, URZ ;  /* 0x00000004061072a5 */ /* 0x000fe2000f8e00ff */
[----:B------:R-:W-:Y:S01]  /*03a0*/  @!P0 IMAD.SHL.U32 R9, R9, 0x2, RZ ;  /* 0x0000000209098824 */ /* 0x000fe200078e00ff */
[----:B------:R-:W-:Y:S01]  /*03b0*/  UIMAD UR7, UR5, UR6, UR7 ;  /* 0x00000006050772a4 */ /* 0x000fe2000f8e0207 */
[----:B------:R-:W2:Y:S01]  /*03c0*/  @!P0 LDC.64 R14, c[0x0][0x380] ;  /* 0x0000e000ff0e8b82 */ /* 0x000ea20000000a00 */
[----:B------:R-:W-:Y:S01]  /*03d0*/  USHF.L.U32 UR21, UR16, 0x1, URZ ;  /* 0x0000000110157899 */ /* 0x000fe200080006ff */
[----:B------:R-:W-:Y:S01]  /*03e0*/  IADD3 R16, P3, PT, R4, R11, RZ ;  /* 0x0000000b04107210 */ /* 0x000fe20007f7e0ff */
[----:B------:R-:W-:Y:S01]  /*03f0*/  UIADD3 UR7, UPT, UPT, UR17, UR7, URZ ;  /* 0x0000000711077290 */ /* 0x000fe2000fffe0ff */
[----:B------:R-:W-:Y:S01]  /*0400*/  @!P0 IMAD R9, R2, UR15, R9 ;  /* 0x0000000f02098c24 */ /* 0x000fe2000f8e0209 */
[----:B-----5:R-:W-:Y:S01]  /*0410*/  UIADD3 UR10, UP0, UPT, UR21, UR10, URZ ;  /* 0x0000000a150a7290 */ /* 0x020fe2000ff1e0ff */
[----:B------:R-:W-:Y:S01]  /*0420*/  LEA.HI.X.SX32 R11, R11, RZ, 0x1, P3 ;  /* 0x000000ff0b0b7211 */ /* 0x000fe200018f0eff */
[----:B------:R-:W-:Y:S01]  /*0430*/  USHF.L.U64.HI UR20, UR16, 0x1, UR7 ;  /* 0x0000000110147899 */ /* 0x000fe20008010207 */
[----:B------:R-:W-:Y:S01]  /*0440*/  LOP3.LUT R0, R0, 0xf0, RZ, 0xc0, !PT ;  /* 0x000000f000007812 */ /* 0x000fe200078ec0ff */
[----:B------:R-:W-:Y:S01]  /*0450*/  UMOV UR4, 0x400 ;  /* 0x0000040000047882 */ /* 0x000fe20000000000 */
[----:B------:R-:W-:Y:S01]  /*0460*/  SHF.R.U32.HI R5, RZ, 0x4, R5 ;  /* 0x00000004ff057819 */ /* 0x000fe20000011605 */
[----:B------:R-:W-:Y:S01]  /*0470*/  UIADD3.X UR11, UPT, UPT, UR20, UR11, URZ, UP0, !UPT ;  /* 0x0000000b140b7290 */ /* 0x000fe200087fe4ff */
[C---:B------:R-:W-:Y:S01]  /*0480*/  @!P2 LEA R12, P3, R16.reuse, UR10, 0x1 ;  /* 0x0000000a100cac11 */ /* 0x040fe2000f8608ff */
[----:B------:R-:W-:Y:S01]  /*0490*/  UIADD3 UR12, UP1, UPT, UR21, UR12, URZ ;  /* 0x0000000c150c7290 */ /* 0x000fe2000ff3e0ff */
[C---:B------:R-:W-:Y:S01]  /*04a0*/  ISETP.GE.AND P1, PT, R5.reuse, UR14, PT ;  /* 0x0000000e05007c0c */ /* 0x040fe2000bf26270 */
[----:B------:R-:W-:Y:S01]  /*04b0*/  IMAD R17, R5, UR15, RZ ;  /* 0x0000000f05117c24 */ /* 0x000fe2000f8e02ff */
[----:B-1----:R-:W-:Y:S01]  /*04c0*/  ULEA UR4, UR8, UR4, 0x18 ;  /* 0x0000000408047291 */ /* 0x002fe2000f8ec0ff */
[C---:B------:R-:W-:Y:S01]  /*04d0*/  @!P2 LEA.HI.X R13, R16.reuse, UR11, R11, 0x1, P3 ;  /* 0x0000000b100dac11 */ /* 0x040fe200098f0c0b */
[----:B------:R-:W-:Y:S01]  /*04e0*/  UIADD3.X UR13, UPT, UPT, UR20, UR13, URZ, UP1, !UPT ;  /* 0x0000000d140d7290 */ /* 0x000fe20008ffe4ff */
[----:B------:R-:W-:Y:S01]  /*04f0*/  @!P0 IADD3 R20, P3, PT, R9, UR16, RZ ;  /* 0x0000001009148c10 */ /* 0x000fe2000ff7e0ff */
[----:B------:R-:W1:Y:S01]  /*0500*/  LDCU UR5, c[0x0][0x3b0] ;  /* 0x00007600ff0577ac */ /* 0x000e620008000800 */
[----:B------:R-:W-:-:S02]  /*0510*/  @!P2 LEA R10, P5, R16, UR12, 0x1 ;  /* 0x0000000c100aac11 */ /* 0x000fc4000f8a08ff */
[----:B------:R-:W-:Y:S02]  /*0520*/  IADD3 R6, PT, PT, R0, UR4, RZ ;  /* 0x0000000400067c10 */ /* 0x000fe4000fffe0ff */
[----:B------:R-:W-:Y:S02]  /*0530*/  @!P0 LEA.HI.X.SX32 R9, R9, UR7, 0x1, P3 ;  /* 0x0000000709098c11 */ /* 0x000fe400098f0eff */
[----:B--2---:R-:W-:Y:S01]  /*0540*/  @!P0 LEA R14, P3, R20, R14, 0x1 ;  /* 0x0000000e140e8211 */ /* 0x004fe200078608ff */
[--C-:B------:R-:W-:Y:S01]  /*0550*/  IMAD R21, R3, 0x110, R6.reuse ;  /* 0x0000011003157824 */ /* 0x100fe200078e0206 */
[----:B------:R-:W-:Y:S01]  /*0560*/  IADD3 R0, P4, PT, R4, R17, RZ ;  /* 0x0000001104007210 */ /* 0x000fe20007f9e0ff */
[----:B------:R-:W-:Y:S01]  /*0570*/  IMAD R23, R5, 0x110, R6 ;  /* 0x0000011005177824 */ /* 0x000fe200078e0206 */
[----:B------:R-:W-:Y:S02]  /*0580*/  @!P0 LEA.HI.X R15, R20, R15, R9, 0x1, P3 ;  /* 0x0000000f140f8211 */ /* 0x000fe400018f0c09 */
[----:B------:R-:W-:Y:S01]  /*0590*/  @!PT LDS RZ, [RZ] ;  /* 0x00000000fffff984 */ /* 0x000fe20000000800 */
[----:B------:R-:W-:Y:S01]  /*05a0*/  @!PT LDS RZ, [RZ] ;  /* 0x00000000fffff984 */ /* 0x000fe20000000800 */
[----:B------:R-:W-:Y:S01]  /*05b0*/  @!PT LDS RZ, [RZ] ;  /* 0x00000000fffff984 */ /* 0x000fe20000000800 */
[----:B------:R-:W-:Y:S01]  /*05c0*/  @!P2 LDGSTS.E.128 [R21], desc[UR18][R12.64] ;  /* 0x000000000c15afae */ /* 0x000fe2000b9a1812 */
[----:B------:R-:W-:-:S02]  /*05d0*/  @!P2 LEA.HI.X R11, R16, UR13, R11, 0x1, P5 ;  /* 0x0000000d100bac11 */ /* 0x000fc4000a8f0c0b */
[C---:B------:R-:W-:Y:S01]  /*05e0*/  @!P1 LEA R16, P5, R0.reuse, UR10, 0x1 ;  /* 0x0000000a00109c11 */ /* 0x040fe2000f8a08ff */
[----:B------:R-:W-:Y:S01]  /*05f0*/  @P2 STS.128 [R21], RZ ;  /* 0x000000ff15002388 */ /* 0x000fe20000000c00 */
[----:B------:R-:W-:Y:S02]  /*0600*/  LEA.HI.X.SX32 R19, R17, RZ, 0x1, P4 ;  /* 0x000000ff11137211 */ /* 0x000fe400020f0eff */
[C---:B------:R-:W-:Y:S01]  /*0610*/  @!P1 LEA R18, P4, R0.reuse, UR12, 0x1 ;  /* 0x0000000c00129c11 */ /* 0x040fe2000f8808ff */
[----:B------:R-:W-:Y:S01]  /*0620*/  @!PT LDS RZ, [RZ] ;  /* 0x00000000fffff984 */ /* 0x000fe20000000800 */
[----:B------:R-:W-:Y:S01]  /*0630*/  @!PT LDS RZ, [RZ] ;  /* 0x00000000fffff984 */ /* 0x000fe20000000800 */
[----:B------:R-:W-:Y:S01]  /*0640*/  @!PT LDS RZ, [RZ] ;  /* 0x00000000fffff984 */ /* 0x000fe20000000800 */
[----:B------:R2:W-:Y:S01]  /*0650*/  @!P2 LDGSTS.E.128 [R21+0x8800], desc[UR18][R10.64] ;  /* 0x088000000a15afae */ /* 0x0005e2000b9a1812 */
[C-C-:B------:R-:W-:Y:S02]  /*0660*/  @!P1 LEA.HI.X R17, R0.reuse, UR11, R19.reuse, 0x1, P5 ;  /* 0x0000000b00119c11 */ /* 0x140fe4000a8f0c13 */
[----:B------:R-:W-:Y:S01]  /*0670*/  @!P1 LEA.HI.X R19, R0, UR13, R19, 0x1, P4 ;  /* 0x0000000d00139c11 */ /* 0x000fe2000a0f0c13 */
[----:B------:R2:W-:Y:S04]  /*0680*/  @P2 STS.128 [R21+0x8800], RZ ;  /* 0x008800ff15002388 */ /* 0x0005e80000000c00 */
[----:B------:R3:W-:Y:S04]  /*0690*/  @P1 STS.128 [R23], RZ ;  /* 0x000000ff17001388 */ /* 0x0007e80000000c00 */
[----:B------:R-:W-:Y:S01]  /*06a0*/  @!PT LDS RZ, [RZ] ;  /* 0x00000000fffff984 */ /* 0x000fe20000000800 */
[----:B------:R-:W-:Y:S01]  /*06b0*/  @!PT LDS RZ, [RZ] ;  /* 0x00000000fffff984 */ /* 0x000fe20000000800 */
[----:B------:R-:W-:Y:S01]  /*06c0*/  @!PT LDS RZ, [RZ] ;  /* 0x00000000fffff984 */ /* 0x000fe20000000800 */
[----:B------:R-:W-:Y:S04]  /*06d0*/  @!P1 LDGSTS.E.128 [R23], desc[UR18][R16.64] ;  /* 0x0000000010179fae */ /* 0x000fe8000b9a1812 */
[----:B------:R3:W-:Y:S04]  /*06e0*/  @P1 STS.128 [R23+0x8800], RZ ;  /* 0x008800ff17001388 */ /* 0x0007e80000000c00 */
[----:B------:R-:W-:Y:S01]  /*06f0*/  @!PT LDS RZ, [RZ] ;  /* 0x00000000fffff984 */ /* 0x000fe20000000800 */
[----:B------:R-:W-:Y:S01]  /*0700*/  @!PT LDS RZ, [RZ] ;  /* 0x00000000fffff984 */ /* 0x000fe20000000800 */
[----:B------:R-:W-:Y:S01]  /*0710*/  @!PT LDS RZ, [RZ] ;  /* 0x00000000fffff984 */ /* 0x000fe20000000800 */
[----:B------:R-:W-:Y:S04]  /*0720*/  @!P1 LDGSTS.E.128 [R23+0x8800], desc[UR18][R18.64] ;  /* 0x0880000012179fae */ /* 0x000fe8000b9a1812 */
[----:B------:R-:W0:Y:S04]  /*0730*/  LDGDEPBAR ;  /* 0x00000000000079af */ /* 0x000e280000000000 */
[----:B------:R-:W4:Y:S04]  /*0740*/  @!P0 LDG.E.CONSTANT R9, desc[UR18][R14.64] ;  /* 0x000000120e098981 */ /* 0x000f28000c1e9900 */
[----:B------:R5:W3:Y:S01]  /*0750*/  @!P0 LDG.E.CONSTANT R13, desc[UR18][R14.64+0x80] ;  /* 0x000080120e0d8981 */ /* 0x000ae2000c1e9900 */
[----:B------:R-:W-:Y:S01]  /*0760*/  UISETP.GE.AND UP0, UPT, UR14, 0x1, UPT ;  /* 0x000000010e00788c */ /* 0x000fe2000bf06270 */
[----:B-1----:R-:W-:Y:S01]  /*0770*/  F2FP.F16.F32.PACK_AB R0, RZ, UR5 ;  /* 0x00000005ff007c3e */ /* 0x002fe200080000ff */
[----:B------:R-:W-:Y:S01]  /*0780*/  UIADD3 UR4, UPT, UPT, UR14, 0x3f, URZ ;  /* 0x0000003f0e047890 */ /* 0x000fe2000fffe0ff */
[----:B--2---:R-:W-:-:S02]  /*0790*/  HFMA2 R21, -RZ, RZ, 0, 0 ;  /* 0x00000000ff157431 */ /* 0x004fc400000001ff */
[----:B------:R-:W-:Y:S01]  /*07a0*/  IMAD.MOV.U32 R27, RZ, RZ, RZ ;  /* 0x000000ffff1b7224 */ /* 0x000fe200078e00ff */
[----:B------:R-:W-:Y:S01]  /*07b0*/  USHF.R.S32.HI UR5, URZ, 0x1f, UR4 ;  /* 0x0000001fff057899 */ /* 0x000fe20008011404 */
[----:B-----5:R-:W-:-:S03]  /*07c0*/  PRMT R14, RZ, 0x7610, R14 ;  /* 0x00007610ff0e7816 */ /* 0x020fc6000000000e */
[----:B------:R-:W-:Y:S01]  /*07d0*/  ULEA.HI UR5, UR5, UR4, URZ, 0x6 ;  /* 0x0000000405057291 */ /* 0x000fe2000f8f30ff */
[-C--:B----4-:R-:W-:Y:S02]  /*07e0*/  @!P0 HMUL2 R7, R9, R0.reuse.H0_H0 ;  /* 0x2000000009078232 */ /* 0x090fe40000000000 */
[----:B---3--:R-:W-:Y:S01]  /*07f0*/  @!P0 HMUL2 R8, R13, R0.H0_H0 ;  /* 0x200000000d088232 */ /* 0x008fe20000000000 */
[----:B------:R-:W-:Y:S08]  /*0800*/  BRA.U !UP0, `(.L_x_0) ;  /* 0x0000001d08247547 */ /* 0x000ff0000b800000 */
[----:B------:R-:W-:Y:S01]  /*0810*/  USHF.R.S32.HI UR8, URZ, 0x6, UR5 ;  /* 0x00000006ff087899 */ /* 0x000fe20008011405 */
[----:B------:R-:W-:Y:S01]  /*0820*/  MOV R18, 0xfbff ;  /* 0x0000fbff00127802 */ /* 0x000fe20000000f00 */
[----:B------:R-:W-:Y:S01]  /*0830*/  UMOV UR4, URZ ;  /* 0x000000ff00047c82 */ /* 0x000fe20008000000 */
[----:B------:R-:W-:Y:S01]  /*0840*/  MOV R27, RZ ;  /* 0x000000ff001b7202 */ /* 0x000fe20000000f00 */
[----:B------:R-:W-:-:S04]  /*0850*/  UISETP.LT.AND UP0, UPT, UR8, 0x1, UPT ;  /* 0x000000010800788c */ /* 0x000fc8000bf01270 */
[----:B------:R-:W-:-:S12]  /*0860*/  USEL UR15, UR8, 0x1, !UP0 ;  /* 0x00000001080f7887 */ /* 0x000fd8000c000000 */
.L_x_10:
[----:B-1----:R-:W1:Y:S01]  /*0870*/  LDCU UR14, c[0x0][0x3a8] ;  /* 0x00007500ff0e77ac */ /* 0x002e620008000800 */
[----:B------:R-:W-:Y:S02]  /*0880*/  USHF.L.U32 UR9, UR4, 0x6, URZ ;  /* 0x0000000604097899 */ /* 0x000fe400080006ff */
[----:B------:R-:W-:Y:S02]  /*0890*/  UIADD3 UR6, UPT, UPT, UR4, 0x1, URZ ;  /* 0x0000000104067890 */ /* 0x000fe4000fffe0ff */
[----:B------:R-:W-:Y:S02]  /*08a0*/  ULOP3.LUT UR13, UR4, 0x1, URZ, 0xc0, !UPT ;  /* 0x00000001040d7892 */ /* 0x000fe4000f8ec0ff */
[----:B------:R-:W-:-:S03]  /*08b0*/  UISETP.GE.AND UP1, UPT, UR6, UR8, UPT ;  /* 0x000000080600728c */ /* 0x000fc6000bf26270 */
[----:B------:R-:W-:Y:S01]  /*08c0*/  UMOV UR4, UR6 ;  /* 0x0000000600047c82 */ /* 0x000fe20008000000 */
[----:B-1----:R-:W-:-:S04]  /*08d0*/  UIADD3 UR12, UPT, UPT, -UR9, UR14, URZ ;  /* 0x0000000e090c7290 */ /* 0x002fc8000fffe1ff */
[----:B------:R-:W-:-:S04]  /*08e0*/  UISETP.LT.AND UP0, UPT, UR12, 0x40, UPT ;  /* 0x000000400c00788c */ /* 0x000fc8000bf01270 */
[----:B------:R-:W-:Y:S02]  /*08f0*/  USEL UR5, UR12, 0x40, UP0 ;  /* 0x000000400c057887 */ /* 0x000fe40008000000 */
[----:B------:R-:W-:Y:S02]  /*0900*/  UISETP.NE.AND UP0, UPT, UR6, UR15, UPT ;  /* 0x0000000f0600728c */ /* 0x000fe4000bf05270 */
[----:B------:R-:W-:-:S04]  /*0910*/  UISETP.LT.AND UP2, UPT, UR5, 0x1, UPT ;  /* 0x000000010500788c */ /* 0x000fc8000bf41270 */
[----:B------:R-:W-:Y:S01]  /*0920*/  USEL UR6, UR5, 0x1, !UP2 ;  /* 0x0000000105067887 */ /* 0x000fe2000d000000 */
[----:B---3--:R-:W-:Y:S11]  /*0930*/  BRA.U UP1, `(.L_x_1) ;  /* 0x0000000501247547 */ /* 0x008ff6000b800000 */
[----:B------:R-:W-:Y:S01]  /*0940*/  UIADD3 UR5, UPT, UPT, UR9, 0x40, URZ ;  /* 0x0000004009057890 */ /* 0x000fe2000fffe0ff */
[----:B------:R-:W-:Y:S05]  /*0950*/  BSSY.RECONVERGENT B0, `(.L_x_1) ;  /* 0x0000047000007945 */ /* 0x000fea0003800200 */
[----:B------:R-:W-:Y:S01]  /*0960*/  VIADD R19, R3, UR5 ;  /* 0x0000000503137c36 */ /* 0x000fe20008000000 */
[----:B------:R-:W-:Y:S01]  /*0970*/  IADD3 R20, PT, PT, R5, UR5, RZ ;  /* 0x0000000505147c10 */ /* 0x000fe2000fffe0ff */
[----:B------:R-:W-:-:S03]  /*0980*/  ULOP3.LUT UR5, UR13, 0x1, URZ, 0x3c, !UPT ;  /* 0x000000010d057892 */ /* 0x000fc6000f8e3cff */
[----:B------:R-:W-:Y:S02]  /*0990*/  ISETP.GE.AND P1, PT, R19, UR14, PT ;  /* 0x0000000e13007c0c */ /* 0x000fe4000bf26270 */
[----:B------:R-:W-:Y:S02]  /*09a0*/  ISETP.GE.AND P0, PT, R20, UR14, PT ;  /* 0x0000000e14007c0c */ /* 0x000fe4000bf06270 */
[----:B------:R-:W-:-:S09]  /*09b0*/  MOV R25, UR5 ;  /* 0x0000000500197c02 */ /* 0x000fd20008000f00 */
[----:B------:R-:W1:Y:S08]  /*09c0*/  @!P1 LDC R0, c[0x0][0x3ac] ;  /* 0x0000eb00ff009b82 */ /* 0x000e700000000800 */
[----:B------:R-:W2:Y:S08]  /*09d0*/  @!P1 LDC.64 R16, c[0x0][0x388] ;  /* 0x0000e200ff109b82 */ /* 0x000eb00000000a00 */
[----:B------:R-:W3:Y:S08]  /*09e0*/  @!P1 LDC R22, c[0x0][0x3ac] ;  /* 0x0000eb00ff169b82 */ /* 0x000ef00000000800 */
[----:B------:R-:W4:Y:S01]  /*09f0*/  @!P0 LDC R15, c[0x0][0x3ac] ;  /* 0x0000eb00ff0f8b82 */ /* 0x000f220000000800 */
[----:B-1----:R-:W-:-:S02]  /*0a00*/  @!P1 IMAD R9, R19, R0, RZ ;  /* 0x0000000013099224 */ /* 0x002fc400078e02ff */
[----:B------:R-:W-:-:S03]  /*0a10*/  IMAD R0, R25, 0x4400, R6 ;  /* 0x0000440019007824 */ /* 0x000fc600078e0206 */
[----:B------:R-:W-:Y:S02]  /*0a20*/  @!P1 IADD3 R23, P2, PT, R4, R9, RZ ;  /* 0x0000000904179210 */ /* 0x000fe40007f5e0ff */
[----:B------:R-:W1:Y:S01]  /*0a30*/  @!P1 LDC.64 R12, c[0x0][0x390] ;  /* 0x0000e400ff0c9b82 */ /* 0x000e620000000a00 */
[----:B--2---:R-:W-:Y:S02]  /*0a40*/  @!P1 IADD3 R16, P3, PT, R16, UR21, RZ ;  /* 0x0000001510109c10 */ /* 0x004fe4000ff7e0ff */
[----:B------:R-:W-:Y:S01]  /*0a50*/  @!P1 LEA.HI.X.SX32 R24, R9, RZ, 0x1, P2 ;  /* 0x000000ff09189211 */ /* 0x000fe200010f0eff */
[----:B------:R-:W-:Y:S01]  /*0a60*/  IMAD R9, R3, 0x110, R0 ;  /* 0x0000011003097824 */ /* 0x000fe200078e0200 */
[----:B------:R-:W-:Y:S02]  /*0a70*/  @!P1 IADD3.X R17, PT, PT, R17, UR20, RZ, P3, !PT ;  /* 0x0000001411119c10 */ /* 0x000fe40009ffe4ff */
[----:B------:R-:W-:Y:S01]  /*0a80*/  @!P1 LEA R16, P2, R23, R16, 0x1 ;  /* 0x0000001017109211 */ /* 0x000fe200078408ff */
[----:B------:R-:W2:Y:S01]  /*0a90*/  @!P0 LDC.64 R10, c[0x0][0x388] ;  /* 0x0000e200ff0a8b82 */ /* 0x000ea20000000a00 */
[----:B---3--:R-:W-:-:S02]  /*0aa0*/  @!P1 IMAD R19, R19, R22, RZ ;  /* 0x0000001613139224 */ /* 0x008fc400078e02ff */
[----:B------:R-:W-:Y:S01]  /*0ab0*/  @!P1 LEA.HI.X R17, R23, R17, R24, 0x1, P2 ;  /* 0x0000001117119211 */ /* 0x000fe200010f0c18 */
[----:B------:R-:W-:Y:S02]  /*0ac0*/  IMAD R24, R5, 0x110, R0 ;  /* 0x0000011005187824 */ /* 0x000fe400078e0200 */
[----:B----4-:R-:W-:Y:S01]  /*0ad0*/  @!P0 IMAD R15, R20, R15, RZ ;  /* 0x0000000f140f8224 */ /* 0x010fe200078e02ff */
[----:B------:R-:W-:Y:S01]  /*0ae0*/  @!P1 IADD3 R20, P2, PT, R4, R19, RZ ;  /* 0x0000001304149210 */ /* 0x000fe20007f5e0ff */
[----:B------:R-:W-:Y:S01]  /*0af0*/  @!PT LDS RZ, [RZ] ;  /* 0x00000000fffff984 */ /* 0x000fe20000000800 */
[----:B------:R-:W-:Y:S01]  /*0b00*/  @!PT LDS RZ, [RZ] ;  /* 0x00000000fffff984 */ /* 0x000fe20000000800 */
[----:B------:R-:W-:Y:S01]  /*0b10*/  @!PT LDS RZ, [RZ] ;  /* 0x00000000fffff984 */ /* 0x000fe20000000800 */
[----:B------:R3:W-:Y:S03]  /*0b20*/  @!P1 LDGSTS.E.128 [R9], desc[UR18][R16.64] ;  /* 0x0000000010099fae */ /* 0x0007e6000b9a1812 */
[----:B------:R-:W-:Y:S01]  /*0b30*/  @!P1 LEA.HI.X.SX32 R19, R19, RZ, 0x1, P2 ;  /* 0x000000ff13139211 */ /* 0x000fe200010f0eff */
[----:B------:R3:W-:Y:S01]  /*0b40*/  @P1 STS.128 [R9], RZ ;  /* 0x000000ff09001388 */ /* 0x0007e20000000c00 */
[----:B-1----:R-:W-:-:S04]  /*0b50*/  @!P1 IADD3 R25, P3, PT, R12, UR21, RZ ;  /* 0x000000150c199c10 */ /* 0x002fc8000ff7e0ff */
[----:B------:R-:W-:Y:S02]  /*0b60*/  @!P1 IADD3.X R13, PT, PT, R13, UR20, RZ, P3, !PT ;  /* 0x000000140d0d9c10 */ /* 0x000fe40009ffe4ff */
[----:B------:R-:W-:Y:S02]  /*0b70*/  @!P0 IADD3 R23, P3, PT, R4, R15, RZ ;  /* 0x0000000f04178210 */ /* 0x000fe40007f7e0ff */
[----:B--2---:R-:W-:Y:S02]  /*0b80*/  @!P0 IADD3 R12, P4, PT, R10, UR21, RZ ;  /* 0x000000150a0c8c10 */ /* 0x004fe4000ff9e0ff */
[C---:B------:R-:W-:Y:S02]  /*0b90*/  @!P1 LEA R10, P2, R20.reuse, R25, 0x1 ;  /* 0x00000019140a9211 */ /* 0x040fe400078408ff */
[----:B------:R-:W-:Y:S02]  /*0ba0*/  @!P0 IADD3.X R22, PT, PT, R11, UR20, RZ, P4, !PT ;  /* 0x000000140b168c10 */ /* 0x000fe4000a7fe4ff */
[----:B------:R-:W-:-:S02]  /*0bb0*/  @!P1 LEA.HI.X R11, R20, R13, R19, 0x1, P2 ;  /* 0x0000000d140b9211 */ /* 0x000fc400010f0c13 */
[----:B------:R-:W-:Y:S01]  /*0bc0*/  @!P0 LEA.HI.X.SX32 R0, R15, RZ, 0x1, P3 ;  /* 0x000000ff0f008211 */ /* 0x000fe200018f0eff */
[----:B------:R-:W-:Y:S01]  /*0bd0*/  @P0 IMAD.MOV.U32 R15, RZ, RZ, R24 ;  /* 0x000000ffff0f0224 */ /* 0x000fe200078e0018 */
[C---:B------:R-:W-:Y:S01]  /*0be0*/  @!P0 LEA R12, P3, R23.reuse, R12, 0x1 ;  /* 0x0000000c170c8211 */ /* 0x040fe200078608ff */
[----:B------:R-:W-:Y:S01]  /*0bf0*/  @!PT LDS RZ, [RZ] ;  /* 0x00000000fffff984 */ /* 0x000fe20000000800 */
[----:B------:R-:W-:Y:S01]  /*0c00*/  @!PT LDS RZ, [RZ] ;  /* 0x00000000fffff984 */ /* 0x000fe20000000800 */
[----:B------:R-:W-:Y:S01]  /*0c10*/  @!PT LDS RZ, [RZ] ;  /* 0x00000000fffff984 */ /* 0x000fe20000000800 */
[----:B------:R3:W-:Y:S03]  /*0c20*/  @!P1 LDGSTS.E.128 [R9+0x8800], desc[UR18][R10.64] ;  /* 0x088000000a099fae */ /* 0x0007e6000b9a1812 */
[----:B------:R-:W-:Y:S01]  /*0c30*/  @!P0 LEA.HI.X R13, R23, R22, R0, 0x1, P3 ;  /* 0x00000016170d8211 */ /* 0x000fe200018f0c00 */
[----:B------:R3:W-:Y:S04]  /*0c40*/  @P1 STS.128 [R9+0x8800], RZ ;  /* 0x008800ff09001388 */ /* 0x0007e80000000c00 */
[----:B------:R3:W-:Y:S01]  /*0c50*/  @P0 STS.128 [R15], RZ ;  /* 0x000000ff0f000388 */ /* 0x0007e20000000c00 */
[----:B------:R-:W-:-:S05]  /*0c60*/  @!P0 MOV R15, R24 ;  /* 0x00000018000f8202 */ /* 0x000fca0000000f00 */
[----:B------:R-:W-:Y:S01]  /*0c70*/  @!PT LDS RZ, [RZ] ;  /* 0x00000000fffff984 */ /* 0x000fe20000000800 */
[----:B------:R-:W-:Y:S01]  /*0c80*/  @!PT LDS RZ, [RZ] ;  /* 0x00000000fffff984 */ /* 0x000fe20000000800 */
[----:B------:R-:W-:Y:S01]  /*0c90*/  @!PT LDS RZ, [RZ] ;  /* 0x00000000fffff984 */ /* 0x000fe20000000800 */
[----:B------:R3:W-:Y:S04]  /*0ca0*/  @!P0 LDGSTS.E.128 [R15], desc[UR18][R12.64] ;  /* 0x000000000c0f8fae */ /* 0x0007e8000b9a1812 */
[----:B------:R3:W-:Y:S01]  /*0cb0*/  @P0 STS.128 [R15+0x8800], RZ ;  /* 0x008800ff0f000388 */ /* 0x0007e20000000c00 */
[----:B------:R-:W-:Y:S05]  /*0cc0*/  @P0 BRA `(.L_x_2) ;  /* 0x00000000003c0947 */ /* 0x000fea0003800000 */
[----:B------:R-:W3:Y:S01]  /*0cd0*/  LDCU UR5, c[0x0][0x3ac] ;  /* 0x00007580ff0577ac */ /* 0x000ee20008000800 */
[----:B------:R-:W-:Y:S01]  /*0ce0*/  MOV R0, UR9 ;  /* 0x0000000900007c02 */ /* 0x000fe20008000f00 */
[----:B------:R-:W1:Y:S03]  /*0cf0*/  LDCU.64 UR10, c[0x0][0x390] ;  /* 0x00007200ff0a77ac */ /* 0x000e660008000a00 */
[----:B------:R-:W-:-:S05]  /*0d00*/  IADD3 R0, PT, PT, R0, 0x40, R5 ;  /* 0x0000004000007810 */ /* 0x000fca0007ffe005 */
[----:B---3--:R-:W-:Y:S01]  /*0d10*/  IMAD R9, R0, UR5, RZ ;  /* 0x0000000500097c24 */ /* 0x008fe2000f8e02ff */
[----:B-1----:R-:W-:-:S04]  /*0d20*/  UIADD3 UR10, UP1, UPT, UR21, UR10, URZ ;  /* 0x0000000a150a7290 */ /* 0x002fc8000ff3e0ff */
[----:B------:R-:W-:Y:S01]  /*0d30*/  IADD3 R0, P0, PT, R4, R9, RZ ;  /* 0x0000000904007210 */ /* 0x000fe20007f1e0ff */
[----:B------:R-:W-:-:S03]  /*0d40*/  UIADD3.X UR11, UPT, UPT, UR20, UR11, URZ, UP1, !UPT ;  /* 0x0000000b140b7290 */ /* 0x000fc60008ffe4ff */
[----:B------:R-:W-:Y:S02]  /*0d50*/  LEA.HI.X.SX32 R9, R9, RZ, 0x1, P0 ;  /* 0x000000ff09097211 */ /* 0x000fe400000f0eff */
[----:B------:R-:W-:-:S04]  /*0d60*/  LEA R10, P0, R0, UR10, 0x1 ;  /* 0x0000000a000a7c11 */ /* 0x000fc8000f8008ff */
[----:B------:R-:W-:-:S05]  /*0d70*/  LEA.HI.X R11, R0, UR11, R9, 0x1, P0 ;  /* 0x0000000b000b7c11 */ /* 0x000fca00080f0c09 */
[----:B------:R-:W-:Y:S01]  /*0d80*/  @!PT LDS RZ, [RZ] ;  /* 0x00000000fffff984 */ /* 0x000fe20000000800 */
[----:B------:R-:W-:Y:S01]  /*0d90*/  @!PT LDS RZ, [RZ] ;  /* 0x00000000fffff984 */ /* 0x000fe20000000800 */
[----:B------:R-:W-:Y:S01]  /*0da0*/  @!PT LDS RZ, [RZ] ;  /* 0x00000000fffff984 */ /* 0x000fe20000000800 */
[----:B------:R1:W-:Y:S04]  /*0db0*/  LDGSTS.E.128 [R15+0x8800], desc[UR18][R10.64] ;  /* 0x088000000a0f7fae */ /* 0x0003e8000b9a1812 */
.L_x_2:
[----:B------:R-:W-:Y:S05]  /*0dc0*/  BSYNC.RECONVERGENT B0 ;  /* 0x0000000000007941 */ /* 0x000fea0003800200 */
.L_x_1:
[----:B------:R-:W0:Y:S01]  /*0dd0*/  LDGDEPBAR ;  /* 0x00000000000079af */ /* 0x000e220000000000 */
[----:B------:R-:W-:-:S04]  /*0de0*/  VIMNMX R0, PT, PT, R2, UR9, !PT ;  /* 0x0000000902007c48 */ /* 0x000fc8000ffe0100 */
[----:B------:R-:W-:Y:S01]  /*0df0*/  ISETP.GE.AND P0, PT, R0, UR14, PT ;  /* 0x0000000e00007c0c */ /* 0x000fe2000bf06270 */
[----:B------:R-:W-:-:S04]  /*0e00*/  DEPBAR.LE SB0, 0x1 ;  /* 0x000080400000791a */ /* 0x000fc80000000000 */
[----:B------:R-:W-:Y:S08]  /*0e10*/  BAR.SYNC.DEFER_BLOCKING 0x0 ;  /* 0x0000000000007b1d */ /* 0x000ff00000010000 */
[----:B------:R-:W-:Y:S05]  /*0e20*/  @P0 BRA `(.L_x_3) ;  /* 0x0000001400900947 */ /* 0x000fea0003800000 */
[----:B------:R-:W-:Y:S01]  /*0e30*/  UISETP.GE.AND UP1, UPT, UR12, 0x4, UPT ;  /* 0x000000040c00788c */ /* 0x000fe2000bf26270 */
[----:B-1-3--:R-:W-:Y:S02]  /*0e40*/  IMAD.U32 R10, RZ, RZ, UR6 ;  /* 0x00000006ff0a7e24 */ /* 0x00afe4000f8e00ff */
[----:B------:R-:W-:-:S03]  /*0e50*/  HFMA2 R9, -RZ, RZ, 0, 0 ;  /* 0x00000000ff097431 */ /* 0x000fc600000001ff */
[----:B------:R-:W-:-:S03]  /*0e60*/  LOP3.LUT R10, R10, 0x3, RZ, 0xc0, !PT ;  /* 0x000000030a0a7812 */ /* 0x000fc600078ec0ff */
[----:B------:R-:W-:Y:S05]  /*0e70*/  BRA.U !UP1, `(.L_x_4) ;  /* 0x0000000d09187547 */ /* 0x000fea000b800000 */
[----:B------:R-:W1:Y:S01]  /*0e80*/  S2R R0, SR_TID.X ;  /* 0x0000000000007919 */ /* 0x000e620000002100 */
[----:B------:R-:W2:Y:S01]  /*0e90*/  S2UR UR9, SR_CgaCtaId ;  /* 0x00000000000979c3 */ /* 0x000ea20000008800 */
[----:B------:R-:W-:Y:S01]  /*0ea0*/  UMOV UR5, 0x400 ;  /* 0x0000040000057882 */ /* 0x000fe20000000000 */
[----:B------:R-:W-:Y:S01]  /*0eb0*/  MOV R9, UR13 ;  /* 0x0000000d00097c02 */ /* 0x000fe20008000f00 */
[----:B--2---:R-:W-:Y:S02]  /*0ec0*/  ULEA UR5, UR9, UR5, 0x18 ;  /* 0x0000000509057291 */ /* 0x004fe4000f8ec0ff */
[----:B------:R-:W-:-:S04]  /*0ed0*/  ULOP3.LUT UR9, UR6, 0x7c, URZ, 0xc0, !UPT ;  /* 0x0000007c06097892 */ /* 0x000fc8000f8ec0ff */
[----:B-1----:R-:W-:Y:S01]  /*0ee0*/  LEA R0, R0, UR5, 0x2 ;  /* 0x0000000500007c11 */ /* 0x002fe2000f8e10ff */
[----:B------:R-:W-:-:S04]  /*0ef0*/  UIADD3 UR5, UPT, UPT, URZ, -UR9, URZ ;  /* 0x80000009ff057290 */ /* 0x000fc8000fffe0ff */
[----:B------:R-:W-:Y:S02]  /*0f00*/  IMAD R0, R9, 0x4400, R0 ;  /* 0x0000440009007824 */ /* 0x000fe400078e0200 */
[----:B------:R-:W-:Y:S01]  /*0f10*/  IMAD.U32 R9, RZ, RZ, UR9 ;  /* 0x00000009ff097e24 */ /* 0x000fe2000f8e00ff */
[----:B------:R-:W-:Y:S02]  /*0f20*/  MOV R11, UR5 ;  /* 0x00000005000b7c02 */ /* 0x000fe40008000f00 */
[----:B------:R-:W-:-:S07]  /*0f30*/  IADD3 R12, PT, PT, R0, 0x8bb0, RZ ;  /* 0x00008bb0000c7810 */ /* 0x000fce0007ffe0ff */
.L_x_6:
[----:B------:R-:W1:Y:S01]  /*0f40*/  LDS R0, [R12+-0x8bb0] ;  /* 0xff7450000c007984 */ /* 0x000e620000000800 */
[----:B------:R-:W-:-:S03]  /*0f50*/  UMOV UR5, 0xffffffff ;  /* 0xffffffff00057882 */ /* 0x000fc60000000000 */
[----:B------:R-:W2:Y:S01]  /*0f60*/  LDS R13, [R12+-0x8b30] ;  /* 0xff74d0000c0d7984 */ /* 0x000ea20000000800 */
[----:B-1----:R-:W-:-:S04]  /*0f70*/  HMUL2 R0, R7, R0 ;  /* 0x0000000007007232 */ /* 0x002fc80000000000 */
[----:B--2---:R-:W-:-:S04]  /*0f80*/  HFMA2 R0, R8, R13, R0 ;  /* 0x0000000d08007231 */ /* 0x004fc80000000000 */
[----:B------:R-:W-:-:S05]  /*0f90*/  HADD2 R0, R0.H0_H0, R0.H1_H1 ;  /* 0x3000000000007230 */ /* 0x000fca0000000800 */
[----:B------:R-:W-:Y:S01]  /*0fa0*/  LOP3.LUT R28, R0, 0xffff, RZ, 0xc0, !PT ;  /* 0x0000ffff001c7812 */ /* 0x000fe200078ec0ff */
[----:B------:R-:W-:Y:S06]  /*0fb0*/  BRA.DIV UR5, `(.L_x_5) ;  /* 0x0000001605887947 */ /* 0x000fec000b800000 */
[----:B------:R-:W1:Y:S04]  /*0fc0*/  LDS R20, [R12+-0x8aa0] ;  /* 0xff7560000c147984 */ /* 0x000e680000000800 */
[----:B------:R-:W2:Y:S04]  /*0fd0*/  LDS R13, [R12+-0x8a20] ;  /* 0xff75e0000c0d7984 */ /* 0x000ea80000000800 */
[----:B------:R-:W3:Y:S04]  /*0fe0*/  LDS R16, [R12+-0x8990] ;  /* 0xff7670000c107984 */ /* 0x000ee80000000800 */
[----:B------:R-:W4:Y:S04]  /*0ff0*/  LDS R15, [R12+-0x8910] ;  /* 0xff76f0000c0f7984 */ /* 0x000f280000000800 */
[----:B------:R-:W-:Y:S01]  /*1000*/  LDS R23, [R12+-0x3b0] ;  /* 0xfffc50000c177984 */ /* 0x000fe20000000800 */
[----:B-1----:R-:W-:-:S04]  /*1010*/  HMUL2 R20, R7, R20 ;  /* 0x0000001407147232 */ /* 0x002fc80000000000 */
[----:B--2---:R-:W-:Y:S02]  /*1020*/  HFMA2 R20, R8, R13, R20 ;  /* 0x0000000d08147231 */ /* 0x004fe40000000014 */
[----:B------:R-:W1:Y:S02]  /*1030*/  SHFL.BFLY PT, R13, R28, 0x10, 0x1f ;  /* 0x0e001f001c0d7f89 */ /* 0x000e6400000e0000 */
[----:B------:R-:W-:Y:S02]  /*1040*/  HADD2 R20, R20.H0_H0, R20.H1_H1 ;  /* 0x3000001414147230 */ /* 0x000fe40000000800 */
[----:B---3--:R-:W-:-:S03]  /*1050*/  HFMA2 R16, R7, R16, -RZ ;  /* 0x0000001007107231 */ /* 0x008fc600001000ff */
[----:B------:R-:W-:-:S04]  /*1060*/  PRMT R19, R20, 0x7610, R19 ;  /* 0x0000761014137816 */ /* 0x000fc80000000013 */
[----:B------:R-:W-:Y:S01]  /*1070*/  LOP3.LUT R29, R19, 0xffff, RZ, 0xc0, !PT ;  /* 0x0000ffff131d7812 */ /* 0x000fe200078ec0ff */
[----:B----4-:R-:W-:-:S05]  /*1080*/  HFMA2 R16, R8, R15, R16 ;  /* 0x0000000f08107231 */ /* 0x010fca0000000010 */
[----:B------:R-:W2:Y:S01]  /*1090*/  SHFL.BFLY PT, R29, R29, 0x10, 0x1f ;  /* 0x0e001f001d1d7f89 */ /* 0x000ea200000e0000 */
[----:B------:R-:W-:Y:S02]  /*10a0*/  HADD2 R16, R16.H0_H0, R16.H1_H1 ;  /* 0x3000001010107230 */ /* 0x000fe40000000800 */
[----:B-1----:R-:W-:-:S03]  /*10b0*/  HADD2 R13, R0.H0_H0, R13.H0_H0 ;  /* 0x2000000d000d7230 */ /* 0x002fc60000000800 */
[----:B------:R-:W-:Y:S02]  /*10c0*/  PRMT R0, R16, 0x7610, R0 ;  /* 0x0000761010007816 */ /* 0x000fe40000000000 */
[----:B------:R-:W-:Y:S01]  /*10d0*/  LOP3.LUT R15, R13, 0xffff, RZ, 0xc0, !PT ;  /* 0x0000ffff0d0f7812 */ /* 0x000fe200078ec0ff */
[----:B------:R-:W-:Y:S01]  /*10e0*/  LDS R16, [R12+-0x8880] ;  /* 0xff7780000c107984 */ /* 0x000fe20000000800 */
[----:B------:R-:W-:-:S03]  /*10f0*/  LOP3.LUT R28, R0, 0xffff, RZ, 0xc0, !PT ;  /* 0x0000ffff001c7812 */ /* 0x000fc600078ec0ff */
[----:B------:R-:W1:Y:S04]  /*1100*/  SHFL.BFLY PT, R20, R15, 0x8, 0x1f ;  /* 0x0d001f000f147f89 */ /* 0x000e6800000e0000 */
[----:B------:R-:W-:Y:S01]  /*1110*/  LDS R15, [R12+-0x8800] ;  /* 0xff7800000c0f7984 */ /* 0x000fe20000000800 */
[----:B--2---:R-:W-:-:S03]  /*1120*/  HADD2 R19, R19.H0_H0, R29.H0_H0 ;  /* 0x2000001d13137230 */ /* 0x004fc60000000800 */
[----:B------:R-:W2:Y:S02]  /*1130*/  SHFL.BFLY PT, R29, R28, 0x10, 0x1f ;  /* 0x0e001f001c1d7f89 */ /* 0x000ea400000e0000 */
[----:B------:R-:W-:-:S06]  /*1140*/  LOP3.LUT R24, R19, 0xffff, RZ, 0xc0, !PT ;  /* 0x0000ffff13187812 */ /* 0x000fcc00078ec0ff */
[----:B------:R-:W3:Y:S01]  /*1150*/  SHFL.BFLY PT, R24, R24, 0x8, 0x1f ;  /* 0x0d001f0018187f89 */ /* 0x000ee200000e0000 */
[----:B-1----:R-:W-:-:S05]  /*1160*/  HADD2 R13, R13.H0_H0, R20.H0_H0 ;  /* 0x200000140d0d7230 */ /* 0x002fca0000000800 */
[----:B------:R-:W-:Y:S01]  /*1170*/  LOP3.LUT R20, R13, 0xffff, RZ, 0xc0, !PT ;  /* 0x0000ffff0d147812 */ /* 0x000fe200078ec0ff */
[----:B--2---:R-:W-:-:S05]  /*1180*/  HADD2 R0, R0.H0_H0, R29.H0_H0 ;  /* 0x2000001d00007230 */ /* 0x004fca0000000800 */
[----:B------:R-:W1:Y:S01]  /*1190*/  SHFL.BFLY PT, R20, R20, 0x4, 0x1f ;  /* 0x0c801f0014147f89 */ /* 0x000e6200000e0000 */
[----:B------:R-:W-:Y:S01]  /*11a0*/  HMUL2 R16, R7, R16 ;  /* 0x0000001007107232 */ /* 0x000fe20000000000 */
[----:B------:R-:W-:Y:S01]  /*11b0*/  LOP3.LUT R29, R0, 0xffff, RZ, 0xc0, !PT ;  /* 0x0000ffff001d7812 */ /* 0x000fe200078ec0ff */
[----:B---3--:R-:W-:-:S05]  /*11c0*/  HADD2 R19, R19.H0_H0, R24.H0_H0 ;  /* 0x2000001813137230 */ /* 0x008fca0000000800 */
[----:B------:R-:W2:Y:S01]  /*11d0*/  SHFL.BFLY PT, R29, R29, 0x8, 0x1f ;  /* 0x0d001f001d1d7f89 */ /* 0x000ea200000e0000 */
[----:B------:R-:W-:Y:S01]  /*11e0*/  HFMA2 R16, R8, R15, R16 ;  /* 0x0000000f08107231 */ /* 0x000fe20000000010 */
[----:B------:R-:W-:-:S03]  /*11f0*/  LOP3.LUT R24, R19, 0xffff, RZ, 0xc0, !PT ;  /* 0x0000ffff13187812 */ /* 0x000fc600078ec0ff */
[----:B------:R-:W-:-:S03]  /*1200*/  HADD2 R16, R16.H0_H0, R16.H1_H1 ;  /* 0x3000001010107230 */ /* 0x000fc60000000800 */
[----:B------:R-:W3:Y:S02]  /*1210*/  SHFL.BFLY PT, R24, R24, 0x4, 0x1f ;  /* 0x0c801f0018187f89 */ /* 0x000ee400000e0000 */
[----:B------:R-:W-:Y:S01]  /*1220*/  PRMT R17, R16, 0x7610, R17 ;  /* 0x0000761010117816 */ /* 0x000fe20000000011 */
[----:B-1----:R-:W-:-:S05]  /*1230*/  HADD2 R13, R13.H0_H0, R20.H0_H0 ;  /* 0x200000140d0d7230 */ /* 0x002fca0000000800 */
[----:B------:R-:W-:Y:S01]  /*1240*/  LOP3.LUT R22, R13, 0xffff, RZ, 0xc0, !PT ;  /* 0x0000ffff0d167812 */ /* 0x000fe200078ec0ff */
[----:B--2---:R-:W-:-:S04]  /*1250*/  HADD2 R0, R0.H0_H0, R29.H0_H0 ;  /* 0x2000001d00007230 */ /* 0x004fc80000000800 */
[----:B------:R-:W1:Y:S01]  /*1260*/  SHFL.BFLY PT, R20, R22, 0x2, 0x1f ;  /* 0x0c401f0016147f89 */ /* 0x000e6200000e0000 */
[----:B------:R-:W-:Y:S01]  /*1270*/  LOP3.LUT R25, R0, 0xffff, RZ, 0xc0, !PT ;  /* 0x0000ffff00197812 */ /* 0x000fe200078ec0ff */
[----:B---3--:R-:W-:Y:S01]  /*1280*/  HADD2 R19, R19.H0_H0, R24.H0_H0 ;  /* 0x2000001813137230 */ /* 0x008fe20000000800 */
[----:B------:R-:W-:-:S04]  /*1290*/  LOP3.LUT R24, R17, 0xffff, RZ, 0xc0, !PT ;  /* 0x0000ffff11187812 */ /* 0x000fc800078ec0ff */
[----:B------:R-:W2:Y:S01]  /*12a0*/  SHFL.BFLY PT, R25, R25, 0x4, 0x1f ;  /* 0x0c801f0019197f89 */ /* 0x000ea200000e0000 */
[----:B------:R-:W-:-:S03]  /*12b0*/  LOP3.LUT R26, R19, 0xffff, RZ, 0xc0, !PT ;  /* 0x0000ffff131a7812 */ /* 0x000fc600078ec0ff */
[----:B------:R-:W3:Y:S04]  /*12c0*/  SHFL.BFLY PT, R29, R24, 0x10, 0x1f ;  /* 0x0e001f00181d7f89 */ /* 0x000ee800000e0000 */
[----:B------:R-:W4:Y:S01]  /*12d0*/  SHFL.BFLY PT, R26, R26, 0x2, 0x1f ;  /* 0x0c401f001a1a7f89 */ /* 0x000f2200000e0000 */
[----:B-1----:R-:W-:-:S05]  /*12e0*/  HADD2 R13, R13.H0_H0, R20.H0_H0 ;  /* 0x200000140d0d7230 */ /* 0x002fca0000000800 */
[----:B------:R-:W-:Y:S01]  /*12f0*/  LOP3.LUT R20, R13, 0xffff, RZ, 0xc0, !PT ;  /* 0x0000ffff0d147812 */ /* 0x000fe200078ec0ff */
[----:B--2---:R-:W-:-:S05]  /*1300*/  HADD2 R0, R0.H0_H0, R25.H0_H0 ;  /* 0x2000001900007230 */ /* 0x004fca0000000800 */
[----:B------:R-:W1:Y:S01]  /*1310*/  SHFL.BFLY PT, R20, R20, 0x1, 0x1f ;  /* 0x0c201f0014147f89 */ /* 0x000e6200000e0000 */
[----:B---3--:R-:W-:Y:S01]  /*1320*/  HADD2 R17, R17.H0_H0, R29.H0_H0 ;  /* 0x2000001d11117230 */ /* 0x008fe20000000800 */
[----:B------:R-:W-:Y:S01]  /*1330*/  LOP3.LUT R25, R0, 0xffff, RZ, 0xc0, !PT ;  /* 0x0000ffff00197812 */ /* 0x000fe200078ec0ff */
[----:B----4-:R-:W-:-:S03]  /*1340*/  HADD2 R19, R19.H0_H0, R26.H0_H0 ;  /* 0x2000001a13137230 */ /* 0x010fc60000000800 */
[----:B------:R-:W-:Y:S02]  /*1350*/  LOP3.LUT R29, R17, 0xffff, RZ, 0xc0, !PT ;  /* 0x0000ffff111d7812 */ /* 0x000fe400078ec0ff */
[----:B------:R-:W2:Y:S01]  /*1360*/  SHFL.BFLY PT, R25, R25, 0x2, 0x1f ;  /* 0x0c401f0019197f89 */ /* 0x000ea200000e0000 */
[----:B------:R-:W-:-:S03]  /*1370*/  LOP3.LUT R24, R19, 0xffff, RZ, 0xc0, !PT ;  /* 0x0000ffff13187812 */ /* 0x000fc600078ec0ff */
[----:B------:R-:W3:Y:S04]  /*1380*/  SHFL.BFLY PT, R29, R29, 0x8, 0x1f ;  /* 0x0d001f001d1d7f89 */ /* 0x000ee800000e0000 */
[----:B------:R-:W4:Y:S01]  /*1390*/  SHFL.BFLY PT, R24, R24, 0x1, 0x1f ;  /* 0x0c201f0018187f89 */ /* 0x000f2200000e0000 */
[----:B-1----:R-:W-:-:S05]  /*13a0*/  HADD2 R20, R13.H0_H0, R20.H0_H0 ;  /* 0x200000140d147230 */ /* 0x002fca0000000800 */
[----:B------:R-:W-:Y:S02]  /*13b0*/  HMNMX2 R13, R18.H0_H0, R20.H0_H0, !PT ;  /* 0x20000014120d7240 */ /* 0x000fe40007800800 */
[----:B------:R-:W-:Y:S01]  /*13c0*/  PRMT R20, R20, 0x5410, R18 ;  /* 0x0000541014147816 */ /* 0x000fe20000000012 */
[----:B--2---:R-:W-:-:S04]  /*13d0*/  HADD2 R0, R0.H0_H0, R25.H0_H0 ;  /* 0x2000001900007230 */ /* 0x004fc80000000800 */
[----:B------:R-:W-:Y:S02]  /*13e0*/  HADD2 R16, R20, -R13.H0_H0 ;  /* 0xa000000d14107230 */ /* 0x000fe40000000000 */
[----:B---3--:R-:W-:-:S03]  /*13f0*/  HADD2 R17, R17.H0_H0, R29.H0_H0 ;  /* 0x2000001d11117230 */ /* 0x008fc60000000800 */
[----:B------:R-:W-:Y:S02]  /*1400*/  HADD2.F32 R15, -RZ, R16.H1_H1 ;  /* 0x30000010ff0f7230 */ /* 0x000fe40000004100 */
[----:B----4-:R-:W-:Y:S01]  /*1410*/  HADD2 R19, R19.H0_H0, R24.H0_H0 ;  /* 0x2000001813137230 */ /* 0x010fe20000000800 */
[----:B------:R-:W-:Y:S01]  /*1420*/  LOP3.LUT R29, R17, 0xffff, RZ, 0xc0, !PT ;  /* 0x0000ffff111d7812 */ /* 0x000fe200078ec0ff */
[----:B------:R-:W-:Y:S02]  /*1430*/  HADD2.F32 R16, -RZ, R16.H0_H0 ;  /* 0x20000010ff107230 */ /* 0x000fe40000004100 */
[----:B------:R-:W-:Y:S01]  /*1440*/  FMUL R15, R15, 1.4426950216293334961 ;  /* 0x3fb8aa3b0f0f7820 */ /* 0x000fe20000400000 */
[----:B------:R-:W-:Y:S02]  /*1450*/  HMNMX2 R18, R13.H0_H0, R19.H0_H0, !PT ;  /* 0x200000130d127240 */ /* 0x000fe40007800800 */
[----:B------:R-:W-:Y:S01]  /*1460*/  PRMT R19, R19, 0x5410, R13 ;  /* 0x0000541013137816 */ /* 0x000fe2000000000d */
[----:B------:R-:W-:Y:S01]  /*1470*/  FMUL R16, R16, 1.4426950216293334961 ;  /* 0x3fb8aa3b10107820 */ /* 0x000fe20000400000 */
[----:B------:R-:W-:Y:S01]  /*1480*/  LOP3.LUT R13, R0, 0xffff, RZ, 0xc0, !PT ;  /* 0x0000ffff000d7812 */ /* 0x000fe200078ec0ff */
[----:B------:R-:W1:Y:S01]  /*1490*/  SHFL.BFLY PT, R29, R29, 0x4, 0x1f ;  /* 0x0c801f001d1d7f89 */ /* 0x000e6200000e0000 */
[----:B------:R-:W-:Y:S01]  /*14a0*/  FSETP.GEU.AND P1, PT, R15, -126, PT ;  /* 0xc2fc00000f00780b */ /* 0x000fe20003f2e000 */
[----:B------:R-:W-:Y:S01]  /*14b0*/  HADD2 R19, R19, -R18.H0_H0 ;  /* 0xa000001213137230 */ /* 0x000fe20000000000 */
[----:B------:R-:W-:-:S02]  /*14c0*/  FSETP.GEU.AND P0, PT, R16, -126, PT ;  /* 0xc2fc00001000780b */ /* 0x000fc40003f0e000 */
[----:B------:R-:W2:Y:S02]  /*14d0*/  SHFL.BFLY PT, R13, R13, 0x1, 0x1f ;  /* 0x0c201f000d0d7f89 */ /* 0x000ea400000e0000 */
[--C-:B------:R-:W-:Y:S02]  /*14e0*/  HADD2.F32 R20, -RZ, R19.reuse.H1_H1 ;  /* 0x30000013ff147230 */ /* 0x100fe40000004100 */
[----:B------:R-:W-:-:S03]  /*14f0*/  HADD2.F32 R19, -RZ, R19.H0_H0 ;  /* 0x20000013ff137230 */ /* 0x000fc60000004100 */
[----:B------:R-:W-:Y:S02]  /*1500*/  FMUL R20, R20, 1.4426950216293334961 ;  /* 0x3fb8aa3b14147820 */ /* 0x000fe40000400000 */
[----:B------:R-:W-:Y:S01]  /*1510*/  FMUL R25, R19, 1.4426950216293334961 ;  /* 0x3fb8aa3b13197820 */ /* 0x000fe20000400000 */
[----:B------:R-:W-:Y:S01]  /*1520*/  @!P1 FMUL R15, R15, 0.5 ;  /* 0x3f0000000f0f9820 */ /* 0x000fe20000400000 */
[----:B------:R-:W-:Y:S01]  /*1530*/  @!P0 FMUL R16, R16, 0.5 ;  /* 0x3f00000010108820 */ /* 0x000fe20000400000 */
[----:B------:R-:W-:Y:S01]  /*1540*/  FSETP.GEU.AND P3, PT, R20, -126, PT ;  /* 0xc2fc00001400780b */ /* 0x000fe20003f6e000 */
[----:B------:R-:W-:Y:S01]  /*1550*/  LDS R19, [R12+-0x2a0] ;  /* 0xfffd60000c137984 */ /* 0x000fe20000000800 */
[----:B------:R-:W-:Y:S02]  /*1560*/  FSETP.GEU.AND P2, PT, R25, -126, PT ;  /* 0xc2fc00001900780b */ /* 0x000fe40003f4e000 */
[----:B------:R-:W3:Y:S01]  /*1570*/  MUFU.EX2 R15, R15 ;  /* 0x0000000f000f7308 */ /* 0x000ee20000000800 */
[----:B-1----:R-:W-:-:S02]  /*1580*/  HADD2 R17, R17.H0_H0, R29.H0_H0 ;  /* 0x2000001d11117230 */ /* 0x002fc40000000800 */
[----:B--2---:R-:W-:-:S06]  /*1590*/  HADD2 R0, R0.H0_H0, R13.H0_H0 ;  /* 0x2000000d00007230 */ /* 0x004fcc0000000800 */
[----:B------:R-:W-:Y:S01]  /*15a0*/  @!P3 FMUL R20, R20, 0.5 ;  /* 0x3f0000001414b820 */ /* 0x000fe20000400000 */
[----:B------:R-:W1:Y:S01]  /*15b0*/  MUFU.EX2 R16, R16 ;  /* 0x0000001000107308 */ /* 0x000e620000000800 */
[----:B------:R-:W-:Y:S01]  /*15c0*/  @!P2 FMUL R25, R25, 0.5 ;  /* 0x3f0000001919a820 */ /* 0x000fe20000400000 */
[----:B------:R-:W-:Y:S02]  /*15d0*/  PRMT R24, R17, 0x7610, R24 ;  /* 0x0000761011187816 */ /* 0x000fe40000000018 */
[----:B------:R-:W-:Y:S01]  /*15e0*/  HMNMX2 R13, R18.H0_H0, R0.H0_H0, !PT ;  /* 0x20000000120d7240 */ /* 0x000fe20007800800 */
[----:B------:R-:W-:Y:S01]  /*15f0*/  LDS R17, [R12+-0x330] ;  /* 0xfffcd0000c117984 */ /* 0x000fe20000000800 */
[----:B------:R-:W-:Y:S01]  /*1600*/  PRMT R0, R0, 0x5410, R18 ;  /* 0x0000541000007816 */ /* 0x000fe20000000012 */
[----:B---3--:R-:W-:Y:S01]  /*1610*/  @!P1 FMUL R15, R15, R15 ;  /* 0x0000000f0f0f9220 */ /* 0x008fe20000400000 */
[----:B------:R-:W2:Y:S01]  /*1620*/  MUFU.EX2 R20, R20 ;  /* 0x0000001400147308 */ /* 0x000ea20000000800 */
[----:B------:R-:W-:-:S02]  /*1630*/  LOP3.LUT R28, R24, 0xffff, RZ, 0xc0, !PT ;  /* 0x0000ffff181c7812 */ /* 0x000fc400078ec0ff */
[----:B------:R-:W-:Y:S01]  /*1640*/  HADD2 R0, R0, -R13.H0_H0 ;  /* 0xa000000d00007230 */ /* 0x000fe20000000000 */
[----:B------:R-:W-:Y:S02]  /*1650*/  F2FP.F16.F32.PACK_AB R15, RZ, R15 ;  /* 0x0000000fff0f723e */ /* 0x000fe400000000ff */
[----:B------:R-:W3:Y:S02]  /*1660*/  SHFL.BFLY PT, R29, R28, 0x2, 0x1f ;  /* 0x0c401f001c1d7f89 */ /* 0x000ee400000e0000 */
[----:B------:R-:W4:Y:S01]  /*1670*/  MUFU.EX2 R25, R25 ;  /* 0x0000001900197308 */ /* 0x000f220000000800 */
[--C-:B------:R-:W-:Y:S02]  /*1680*/  HADD2.F32 R22, -RZ, R0.reuse.H1_H1 ;  /* 0x30000000ff167230 */ /* 0x100fe40000004100 */
[----:B-1----:R-:W-:Y:S01]  /*1690*/  @!P0 FMUL R16, R16, R16 ;  /* 0x0000001010108220 */ /* 0x002fe20000400000 */
[----:B------:R-:W-:Y:S02]  /*16a0*/  HADD2.F32 R0, -RZ, R0.H0_H0 ;  /* 0x20000000ff007230 */ /* 0x000fe40000004100 */
[----:B------:R-:W-:-:S02]  /*16b0*/  FMUL R22, R22, 1.4426950216293334961 ;  /* 0x3fb8aa3b16167820 */ /* 0x000fc40000400000 */
[----:B------:R-:W-:Y:S01]  /*16c0*/  F2FP.F16.F32.PACK_AB R16, RZ, R16 ;  /* 0x00000010ff10723e */ /* 0x000fe200000000ff */
[----:B------:R-:W-:Y:S01]  /*16d0*/  FMUL R26, R0, 1.4426950216293334961 ;  /* 0x3fb8aa3b001a7820 */ /* 0x000fe20000400000 */
[----:B------:R-:W-:Y:S02]  /*16e0*/  HMUL2 R0, R21, R15.H0_H0 ;  /* 0x2000000f15007232 */ /* 0x000fe40000000000 */
[----:B--2---:R-:W-:Y:S01]  /*16f0*/  @!P3 FMUL R20, R20, R20 ;  /* 0x000000141414b220 */ /* 0x004fe20000400000 */
[----:B------:R-:W-:Y:S01]  /*1700*/  FSETP.GEU.AND P1, PT, R22, -126, PT ;  /* 0xc2fc00001600780b */ /* 0x000fe20003f2e000 */
[----:B------:R-:W1:Y:S01]  /*1710*/  LDS R21, [R12+-0x220] ;  /* 0xfffde0000c157984 */ /* 0x000e620000000800 */
[----:B------:R-:W-:Y:S01]  /*1720*/  FSETP.GEU.AND P0, PT, R26, -126, PT ;  /* 0xc2fc00001a00780b */ /* 0x000fe20003f0e000 */
[----:B------:R-:W-:Y:S01]  /*1730*/  HFMA2 R0, R16.H0_H0, R23, R0 ;  /* 0x0000001710007231 */ /* 0x000fe20000000800 */
[----:B------:R-:W-:Y:S01]  /*1740*/  F2FP.F16.F32.PACK_AB R18, RZ, R20 ;  /* 0x00000014ff12723e */ /* 0x000fe200000000ff */
[----:B------:R-:W2:Y:S01]  /*1750*/  LDS R23, [R12+-0x190] ;  /* 0xfffe70000c177984 */ /* 0x000ea20000000800 */
[----:B----4-:R-:W-:Y:S01]  /*1760*/  @!P2 FMUL R25, R25, R25 ;  /* 0x000000191919a220 */ /* 0x010fe20000400000 */
[----:B------:R-:W-:-:S02]  /*1770*/  HFMA2 R14, R14.H0_H0, R15.H0_H0, R16.H0_H0 ;  /* 0x2000000f0e0e7231 */ /* 0x000fc40000040810 */
[-C--:B------:R-:W-:Y:S02]  /*1780*/  HMUL2 R0, R0, R18.reuse.H0_H0 ;  /* 0x2000001200007232 */ /* 0x080fe40000000000 */
[----:B------:R-:W-:Y:S01]  /*1790*/  F2FP.F16.F32.PACK_AB R20, RZ, R25 ;  /* 0x00000019ff14723e */ /* 0x000fe200000000ff */
[----:B---3--:R-:W-:Y:S01]  /*17a0*/  HADD2 R24, R24.H0_H0, R29.H0_H0 ;  /* 0x2000001d18187230 */ /* 0x008fe20000000800 */
[----:B------:R-:W3:Y:S01]  /*17b0*/  LDS R25, [R12+-0x110] ;  /* 0xfffef0000c197984 */ /* 0x000ee20000000800 */
[----:B------:R-:W-:Y:S01]  /*17c0*/  @!P1 FMUL R22, R22, 0.5 ;  /* 0x3f00000016169820 */ /* 0x000fe20000400000 */
[----:B------:R-:W-:Y:S01]  /*17d0*/  @!P0 FMUL R26, R26, 0.5 ;  /* 0x3f0000001a1a8820 */ /* 0x000fe20000400000 */
[----:B------:R-:W-:Y:S01]  /*17e0*/  HMUL2 R29, R27, R15.H0_H0 ;  /* 0x2000000f1b1d7232 */ /* 0x000fe20000000000 */
[----:B------:R-:W-:Y:S01]  /*17f0*/  LOP3.LUT R28, R24, 0xffff, RZ, 0xc0, !PT ;  /* 0x0000ffff181c7812 */ /* 0x000fe200078ec0ff */
[----:B------:R-:W-:Y:S02]  /*1800*/  HFMA2 R19, R20.H0_H0, R19, R0 ;  /* 0x0000001314137231 */ /* 0x000fe40000000800 */
[----:B------:R-:W4:Y:S01]  /*1810*/  MUFU.EX2 R22, R22 ;  /* 0x0000001600167308 */ /* 0x000f220000000800 */
[----:B------:R-:W-:Y:S01]  /*1820*/  HFMA2 R17, R16.H0_H0, R17, R29 ;  /* 0x0000001110117231 */ /* 0x000fe2000000081d */
[----:B------:R1:W2:Y:S01]  /*1830*/  SHFL.BFLY PT, R27, R28, 0x1, 0x1f ;  /* 0x0c201f001c1b7f89 */ /* 0x0002a200000e0000 */
[----:B------:R-:W-:-:S02]  /*1840*/  HFMA2 R14, R14.H0_H0, R18.H0_H0, R20.H0_H0 ;  /* 0x200000120e0e7231 */ /* 0x000fc40000040814 */
[----:B------:R-:W-:-:S03]  /*1850*/  HMUL2 R17, R17, R18.H0_H0 ;  /* 0x2000001211117232 */ /* 0x000fc60000000000 */
[----:B------:R-:W5:Y:S01]  /*1860*/  MUFU.EX2 R26, R26 ;  /* 0x0000001a001a7308 */ /* 0x000f620000000800 */
[----:B----4-:R-:W-:Y:S01]  /*1870*/  @!P1 FMUL R22, R22, R22 ;  /* 0x0000001616169220 */ /* 0x010fe20000400000 */
[----:B-1----:R-:W-:-:S04]  /*1880*/  HFMA2 R21, R20.H0_H0, R21, R17 ;  /* 0x0000001514157231 */ /* 0x002fc80000000811 */
[----:B------:R-:W-:Y:S01]  /*1890*/  F2FP.F16.F32.PACK_AB R22, RZ, R22 ;  /* 0x00000016ff16723e */ /* 0x000fe200000000ff */
[----:B-----5:R-:W-:-:S04]  /*18a0*/  @!P0 FMUL R26, R26, R26 ;  /* 0x0000001a1a1a8220 */ /* 0x020fc80000400000 */
[-C--:B------:R-:W-:Y:S02]  /*18b0*/  HMUL2 R19, R19, R22.reuse.H0_H0 ;  /* 0x2000001613137232 */ /* 0x080fe40000000000 */
[----:B------:R-:W-:Y:S01]  /*18c0*/  HMUL2 R21, R21, R22.H0_H0 ;  /* 0x2000001615157232 */ /* 0x000fe20000000000 */
[----:B------:R-:W-:-:S05]  /*18d0*/  F2FP.F16.F32.PACK_AB R26, RZ, R26 ;  /* 0x0000001aff1a723e */ /* 0x000fca00000000ff */
[----:B------:R-:W-:Y:S02]  /*18e0*/  HFMA2 R14, R14.H0_H0, R22.H0_H0, R26.H0_H0 ;  /* 0x200000160e0e7231 */ /* 0x000fe4000004081a */
[C---:B--2---:R-:W-:Y:S02]  /*18f0*/  HFMA2 R19, R26.reuse.H0_H0, R23, R19 ;  /* 0x000000171a137231 */ /* 0x044fe40000000813 */
[----:B---3--:R-:W-:-:S07]  /*1900*/  HFMA2 R25, R26.H0_H0, R25, R21 ;  /* 0x000000191a197231 */ /* 0x008fce0000000815 */
.L_x_32:
[----:B------:R-:W-:Y:S01]  /*1910*/  HADD2 R27, R24.H0_H0, R27.H0_H0 ;  /* 0x2000001b181b7230 */ /* 0x000fe20000000800 */
[----:B------:R-:W1:Y:S01]  /*1920*/  LDS R20, [R12+-0x80] ;  /* 0xffff80000c147984 */ /* 0x000e620000000800 */
[----:B------:R-:W-:-:S03]  /*1930*/  VIADD R11, R11, 0x4 ;  /* 0x000000040b0b7836 */ /* 0x000fc60000000000 */
[----:B------:R-:W-:Y:S01]  /*1940*/  HMNMX2 R18, R13.H0_H0, R27.H0_H0, !PT ;  /* 0x2000001b0d127240 */ /* 0x000fe20007800800 */
[----:B------:R2:W3:Y:S01]  /*1950*/  LDS R22, [R12] ;  /* 0x000000000c167984 */ /* 0x0004e20000000800 */
[----:B------:R-:W-:-:S05]  /*1960*/  PRMT R27, R27, 0x5410, R13 ;  /* 0x000054101b1b7816 */ /* 0x000fca000000000d */
[----:B------:R-:W-:Y:S01]  /*1970*/  HADD2 R0, R27, -R18.H0_H0 ;  /* 0xa00000121b007230 */ /* 0x000fe20000000000 */
[----:B--2---:R-:W-:-:S04]  /*1980*/  IADD3 R12, PT, PT, R12, 0x440, RZ ;  /* 0x000004400c0c7810 */ /* 0x004fc80007ffe0ff */
[--C-:B------:R-:W-:Y:S02]  /*1990*/  HADD2.F32 R13, -RZ, R0.reuse.H1_H1 ;  /* 0x30000000ff0d7230 */ /* 0x100fe40000004100 */
[----:B------:R-:W-:-:S03]  /*19a0*/  HADD2.F32 R0, -RZ, R0.H0_H0 ;  /* 0x20000000ff007230 */ /* 0x000fc60000004100 */
[----:B------:R-:W-:Y:S02]  /*19b0*/  FMUL R15, R13, 1.4426950216293334961 ;  /* 0x3fb8aa3b0d0f7820 */ /* 0x000fe40000400000 */
[----:B------:R-:W-:-:S03]  /*19c0*/  FMUL R0, R0, 1.4426950216293334961 ;  /* 0x3fb8aa3b00007820 */ /* 0x000fc60000400000 */
[----:B------:R-:W-:Y:S02]  /*19d0*/  FSETP.GEU.AND P1, PT, R15, -126, PT ;  /* 0xc2fc00000f00780b */ /* 0x000fe40003f2e000 */
[----:B------:R-:W-:-:S11]  /*19e0*/  FSETP.GEU.AND P0, PT, R0, -126, PT ;  /* 0xc2fc00000000780b */ /* 0x000fd60003f0e000 */
[----:B------:R-:W-:Y:S02]  /*19f0*/  @!P1 FMUL R15, R15, 0.5 ;  /* 0x3f0000000f0f9820 */ /* 0x000fe40000400000 */
[----:B------:R-:W-:Y:S02]  /*1a00*/  @!P0 FMUL R0, R0, 0.5 ;  /* 0x3f00000000008820 */ /* 0x000fe40000400000 */
[----:B------:R-:W2:Y:S08]  /*1a10*/  MUFU.EX2 R16, R15 ;  /* 0x0000000f00107308 */ /* 0x000eb00000000800 */
[----:B------:R-:W4:Y:S01]  /*1a20*/  MUFU.EX2 R13, R0 ;  /* 0x00000000000d7308 */ /* 0x000f220000000800 */
[----:B--2---:R-:W-:-:S05]  /*1a30*/  @!P1 FMUL R16, R16, R16 ;  /* 0x0000001010109220 */ /* 0x004fca0000400000 */
[----:B------:R-:W-:Y:S01]  /*1a40*/  F2FP.F16.F32.PACK_AB R16, RZ, R16 ;  /* 0x00000010ff10723e */ /* 0x000fe200000000ff */
[----:B----4-:R-:W-:Y:S01]  /*1a50*/  @!P0 FMUL R13, R13, R13 ;  /* 0x0000000d0d0d8220 */ /* 0x010fe20000400000 */
[----:B------:R-:W-:-:S03]  /*1a60*/  ISETP.NE.AND P0, PT, R11, RZ, PT ;  /* 0x000000ff0b00720c */ /* 0x000fc60003f05270 */
[-C--:B------:R-:W-:Y:S02]  /*1a70*/  HMUL2 R19, R19, R16.reuse.H0_H0 ;  /* 0x2000001013137232 */ /* 0x080fe40000000000 */
[----:B------:R-:W-:Y:S01]  /*1a80*/  HMUL2 R25, R25, R16.H0_H0 ;  /* 0x2000001019197232 */ /* 0x000fe20000000000 */
[----:B------:R-:W-:-:S05]  /*1a90*/  F2FP.F16.F32.PACK_AB R27, RZ, R13 ;  /* 0x0000000dff1b723e */ /* 0x000fca00000000ff */
[----:B------:R-:W-:Y:S02]  /*1aa0*/  HFMA2 R14, R14.H0_H0, R16.H0_H0, R27.H0_H0 ;  /* 0x200000100e0e7231 */ /* 0x000fe4000004081b */
[C---:B-1----:R-:W-:Y:S02]  /*1ab0*/  HFMA2 R21, R27.reuse.H0_H0, R20, R19 ;  /* 0x000000141b157231 */ /* 0x042fe40000000813 */
[----:B---3--:R-:W-:Y:S01]  /*1ac0*/  HFMA2 R27, R27.H0_H0, R22, R25 ;  /* 0x000000161b1b7231 */ /* 0x008fe20000000819 */
[----:B------:R-:W-:Y:S06]  /*1ad0*/  @P0 BRA `(.L_x_6) ;  /* 0xfffffff400180947 */ /* 0x000fec000383ffff */
.L_x_4:
[----:B------:R-:W-:-:S13]  /*1ae0*/  ISETP.NE.AND P0, PT, R10, RZ, PT ;  /* 0x000000ff0a00720c */ /* 0x000fda0003f05270 */
[----:B------:R-:W-:Y:S05]  /*1af0*/  @!P0 BRA `(.L_x_3) ;  /* 0x00000008005c8947 */ /* 0x000fea0003800000 */
[----:B------:R-:W1:Y:S01]  /*1b00*/  S2UR UR9, SR_CgaCtaId ;  /* 0x00000000000979c3 */ /* 0x000e620000008800 */
[----:B------:R-:W2:Y:S01]  /*1b10*/  S2R R11, SR_TID.X ;  /* 0x00000000000b7919 */ /* 0x000ea20000002100 */
[----:B------:R-:W-:Y:S02]  /*1b20*/  UMOV UR5, 0x400 ;  /* 0x0000040000057882 */ /* 0x000fe40000000000 */
[----:B-1----:R-:W-:-:S04]  /*1b30*/  ULEA UR5, UR9, UR5, 0x18 ;  /* 0x0000000509057291 */ /* 0x002fc8000f8ec0ff */
[----:B------:R-:W-:-:S06]  /*1b40*/  UIMAD UR5, UR13, 0x4400, UR5 ;  /* 0x000044000d0578a4 */ /* 0x000fcc000f8e0205 */
[----:B------:R-:W-:Y:S01]  /*1b50*/  MOV R0, UR5 ;  /* 0x0000000500007c02 */ /* 0x000fe20008000f00 */
[----:B------:R-:W-:-:S04]  /*1b60*/  UMOV UR5, 0xffffffff ;  /* 0xffffffff00057882 */ /* 0x000fc80000000000 */
[----:B------:R-:W-:-:S04]  /*1b70*/  IMAD R0, R9, 0x110, R0 ;  /* 0x0000011009007824 */ /* 0x000fc800078e0200 */
[----:B--2---:R-:W-:-:S05]  /*1b80*/  IMAD R0, R11, 0x4, R0 ;  /* 0x000000040b007824 */ /* 0x004fca00078e0200 */
[----:B------:R-:W1:Y:S04]  /*1b90*/  LDS R12, [R0] ;  /* 0x00000000000c7984 */ /* 0x000e680000000800 */
[----:B------:R-:W2:Y:S01]  /*1ba0*/  LDS R9, [R0+0x80] ;  /* 0x0000800000097984 */ /* 0x000ea20000000800 */
[----:B-1----:R-:W-:-:S04]  /*1bb0*/  HFMA2 R12, R7, R12, -RZ ;  /* 0x0000000c070c7231 */ /* 0x002fc800001000ff */
[----:B--2---:R-:W-:-:S04]  /*1bc0*/  HFMA2 R12, R8, R9, R12 ;  /* 0x00000009080c7231 */ /* 0x004fc8000000000c */
[----:B------:R-:W-:-:S05]  /*1bd0*/  HADD2 R9, R12.H0_H0, R12.H1_H1 ;  /* 0x3000000c0c097230 */ /* 0x000fca0000000800 */
[----:B------:R-:W-:Y:S01]  /*1be0*/  LOP3.LUT R28, R9, 0xffff, RZ, 0xc0, !PT ;  /* 0x0000ffff091c7812 */ /* 0x000fe200078ec0ff */
[----:B------:R-:W-:Y:S06]  /*1bf0*/  BRA.DIV UR5, `(.L_x_7) ;  /* 0x0000001a054c7947 */ /* 0x000fec000b800000 */
[----:B------:R-:W1:Y:S02]  /*1c00*/  SHFL.BFLY PT, R29, R28, 0x10, 0x1f ;  /* 0x0e001f001c1d7f89 */ /* 0x000e6400000e0000 */
[----:B-1----:R-:W-:-:S05]  /*1c10*/  HADD2 R9, R9.H0_H0, R29.H0_H0 ;  /* 0x2000001d09097230 */ /* 0x002fca0000000800 */
[----:B------:R-:W-:-:S05]  /*1c20*/  LOP3.LUT R28, R9, 0xffff, RZ, 0xc0, !PT ;  /* 0x0000ffff091c7812 */ /* 0x000fca00078ec0ff */
        /* <DEDUP_REMOVED lines=9> */
[----:B------:R1:W2:Y:S02]  /*1cc0*/  SHFL.BFLY PT, R29, R13, 0x1, 0x1f ;  /* 0x0c201f000d1d7f89 */ /* 0x0002a400000e0000 */
.L_x_39:
[----:B--2---:R-:W-:Y:S01]  /*1cd0*/  HADD2 R29, R9.H0_H0, R29.H0_H0 ;  /* 0x2000001d091d7230 */ /* 0x004fe20000000800 */
[----:B------:R-:W2:Y:S04]  /*1ce0*/  LDS R17, [R0+0x8800] ;  /* 0x0088000000117984 */ /* 0x000ea80000000800 */
[----:B------:R-:W-:Y:S01]  /*1cf0*/  PRMT R29, R29, 0x5410, R18 ;  /* 0x000054101d1d7816 */ /* 0x000fe20000000012 */
[----:B------:R-:W3:Y:S04]  /*1d00*/  LDS R19, [R0+0x8880] ;  /* 0x0088800000137984 */ /* 0x000ee80000000800 */
[----:B------:R-:W-:-:S05]  /*1d10*/  HMNMX2 R9, R18.H0_H0, R29.H0_H0, !PT ;  /* 0x2000001d12097240 */ /* 0x000fca0007800800 */
[----:B------:R-:W-:Y:S01]  /*1d20*/  HADD2 R11, R29, -R9.H0_H0 ;  /* 0xa00000091d0b7230 */ /* 0x000fe20000000000 */
[----:B------:R-:W-:-:S04]  /*1d30*/  PRMT R18, R9, 0x7610, R18 ;  /* 0x0000761009127816 */ /* 0x000fc80000000012 */
[--C-:B------:R-:W-:Y:S02]  /*1d40*/  HADD2.F32 R12, -RZ, R11.reuse.H1_H1 ;  /* 0x3000000bff0c7230 */ /* 0x100fe40000004100 */
[----:B------:R-:W-:-:S03]  /*1d50*/  HADD2.F32 R11, -RZ, R11.H0_H0 ;  /* 0x2000000bff0b7230 */ /* 0x000fc60000004100 */
[----:B-1----:R-:W-:Y:S02]  /*1d60*/  FMUL R13, R12, 1.4426950216293334961 ;  /* 0x3fb8aa3b0c0d7820 */ /* 0x002fe40000400000 */
[----:B------:R-:W-:-:S03]  /*1d70*/  FMUL R11, R11, 1.4426950216293334961 ;  /* 0x3fb8aa3b0b0b7820 */ /* 0x000fc60000400000 */
[----:B------:R-:W-:Y:S02]  /*1d80*/  FSETP.GEU.AND P1, PT, R13, -126, PT ;  /* 0xc2fc00000d00780b */ /* 0x000fe40003f2e000 */
[----:B------:R-:W-:-:S11]  /*1d90*/  FSETP.GEU.AND P0, PT, R11, -126, PT ;  /* 0xc2fc00000b00780b */ /* 0x000fd60003f0e000 */
[----:B------:R-:W-:Y:S02]  /*1da0*/  @!P1 FMUL R13, R13, 0.5 ;  /* 0x3f0000000d0d9820 */ /* 0x000fe40000400000 */
[----:B------:R-:W-:Y:S02]  /*1db0*/  @!P0 FMUL R11, R11, 0.5 ;  /* 0x3f0000000b0b8820 */ /* 0x000fe40000400000 */
[----:B------:R-:W1:Y:S08]  /*1dc0*/  MUFU.EX2 R15, R13 ;  /* 0x0000000d000f7308 */ /* 0x000e700000000800 */
[----:B------:R-:W4:Y:S01]  /*1dd0*/  MUFU.EX2 R12, R11 ;  /* 0x0000000b000c7308 */ /* 0x000f220000000800 */
[----:B-1----:R-:W-:-:S05]  /*1de0*/  @!P1 FMUL R15, R15, R15 ;  /* 0x0000000f0f0f9220 */ /* 0x002fca0000400000 */
[----:B------:R-:W-:Y:S01]  /*1df0*/  F2FP.F16.F32.PACK_AB R15, RZ, R15 ;  /* 0x0000000fff0f723e */ /* 0x000fe200000000ff */
[----:B----4-:R-:W-:Y:S01]  /*1e00*/  @!P0 FMUL R12, R12, R12 ;  /* 0x0000000c0c0c8220 */ /* 0x010fe20000400000 */
[----:B------:R-:W-:-:S03]  /*1e10*/  ISETP.NE.AND P0, PT, R10, 0x1, PT ;  /* 0x000000010a00780c */ /* 0x000fc60003f05270 */
[-C--:B------:R-:W-:Y:S02]  /*1e20*/  HMUL2 R21, R21, R15.reuse.H0_H0 ;  /* 0x2000000f15157232 */ /* 0x080fe40000000000 */
[----:B------:R-:W-:Y:S01]  /*1e30*/  HMUL2 R27, R27, R15.H0_H0 ;  /* 0x2000000f1b1b7232 */ /* 0x000fe20000000000 */
[----:B------:R-:W-:-:S05]  /*1e40*/  F2FP.F16.F32.PACK_AB R12, RZ, R12 ;  /* 0x0000000cff0c723e */ /* 0x000fca00000000ff */
[----:B------:R-:W-:Y:S02]  /*1e50*/  HFMA2 R14, R14.H0_H0, R15.H0_H0, R12.H0_H0 ;  /* 0x2000000f0e0e7231 */ /* 0x000fe4000004080c */
[C---:B--2---:R-:W-:Y:S02]  /*1e60*/  HFMA2 R21, R12.reuse.H0_H0, R17, R21 ;  /* 0x000000110c157231 */ /* 0x044fe40000000815 */
[----:B---3--:R-:W-:Y:S01]  /*1e70*/  HFMA2 R27, R12.H0_H0, R19, R27 ;  /* 0x000000130c1b7231 */ /* 0x008fe2000000081b */
[----:B------:R-:W-:Y:S06]  /*1e80*/  @!P0 BRA `(.L_x_3) ;  /* 0x0000000400788947 */ /* 0x000fec0003800000 */
[----:B------:R-:W1:Y:S01]  /*1e90*/  LDS R12, [R0+0x110] ;  /* 0x00011000000c7984 */ /* 0x000e620000000800 */
[----:B------:R-:W-:-:S03]  /*1ea0*/  UMOV UR5, 0xffffffff ;  /* 0xffffffff00057882 */ /* 0x000fc60000000000 */
        /* <DEDUP_REMOVED lines=19> */
.L_x_46:
[----:B--2---:R-:W-:Y:S01]  /*1fe0*/  HADD2 R29, R11.H0_H0, R29.H0_H0 ;  /* 0x2000001d0b1d7230 */ /* 0x004fe20000000800 */
[----:B------:R-:W2:Y:S04]  /*1ff0*/  LDS R16, [R0+0x8910] ;  /* 0x0089100000107984 */ /* 0x000ea80000000800 */
[----:B------:R-:W-:Y:S01]  /*2000*/  HMNMX2 R18, R9.H0_H0, R29.H0_H0, !PT ;  /* 0x2000001d09127240 */ /* 0x000fe20007800800 */
[----:B------:R-:W3:Y:S01]  /*2010*/  LDS R20, [R0+0x8990] ;  /* 0x0089900000147984 */ /* 0x000ee20000000800 */
[----:B------:R-:W-:-:S05]  /*2020*/  PRMT R29, R29, 0x5410, R9 ;  /* 0x000054101d1d7816 */ /* 0x000fca0000000009 */
[----:B------:R-:W-:-:S05]  /*2030*/  HADD2 R9, R29, -R18.H0_H0 ;  /* 0xa00000121d097230 */ /* 0x000fca0000000000 */
        /* <DEDUP_REMOVED lines=8> */
[----:B------:R-:W4:Y:S08]  /*20c0*/  MUFU.EX2 R13, R12 ;  /* 0x0000000c000d7308 */ /* 0x000f300000000800 */
[----:B------:R-:W5:Y:S01]  /*20d0*/  MUFU.EX2 R11, R9 ;  /* 0x00000009000b7308 */ /* 0x000f620000000800 */
[----:B----4-:R-:W-:-:S05]  /*20e0*/  @!P1 FMUL R13, R13, R13 ;  /* 0x0000000d0d0d9220 */ /* 0x010fca0000400000 */
[----:B------:R-:W-:Y:S01]  /*20f0*/  F2FP.F16.F32.PACK_AB R13, RZ, R13 ;  /* 0x0000000dff0d723e */ /* 0x000fe200000000ff */
[----:B-----5:R-:W-:Y:S01]  /*2100*/  @!P0 FMUL R11, R11, R11 ;  /* 0x0000000b0b0b8220 */ /* 0x020fe20000400000 */
        /* <DEDUP_REMOVED lines=8> */
[----:B------:R-:W2:Y:S01]  /*2190*/  LDS R10, [R0+0x220] ;  /* 0x00022000000a7984 */ /* 0x000ea20000000800 */
[----:B------:R-:W-:-:S03]  /*21a0*/  UMOV UR5, 0xffffffff ;  /* 0xffffffff00057882 */ /* 0x000fc60000000000 */
[----:B------:R-:W3:Y:S01]  /*21b0*/  LDS R9, [R0+0x2a0] ;  /* 0x0002a00000097984 */ /* 0x000ee20000000800 */
[----:B--2---:R-:W-:-:S04]  /*21c0*/  HFMA2 R10, R7, R10, -RZ ;  /* 0x0000000a070a7231 */ /* 0x004fc800001000ff */
[----:B---3--:R-:W-:-:S04]  /*21d0*/  HFMA2 R10, R8, R9, R10 ;  /* 0x00000009080a7231 */ /* 0x008fc8000000000a */
[----:B------:R-:W-:-:S05]  /*21e0*/  HADD2 R9, R10.H0_H0, R10.H1_H1 ;  /* 0x3000000a0a097230 */ /* 0x000fca0000000800 */
[----:B------:R-:W-:Y:S01]  /*21f0*/  LOP3.LUT R28, R9, 0xffff, RZ, 0xc0, !PT ;  /* 0x0000ffff091c7812 */ /* 0x000fe200078ec0ff */
[----:B------:R-:W-:Y:S06]  /*2200*/  BRA.DIV UR5, `(.L_x_9) ;  /* 0x0000001605f87947 */ /* 0x000fec000b800000 */
[----:B------:R-:W2:Y:S02]  /*2210*/  SHFL.BFLY PT, R29, R28, 0x10, 0x1f ;  /* 0x0e001f001c1d7f89 */ /* 0x000ea400000e0000 */
[----:B--2---:R-:W-:-:S05]  /*2220*/  HADD2 R9, R9.H0_H0, R29.H0_H0 ;  /* 0x2000001d09097230 */ /* 0x004fca0000000800 */
[----:B------:R-:W-:-:S05]  /*2230*/  LOP3.LUT R28, R9, 0xffff, RZ, 0xc0, !PT ;  /* 0x0000ffff091c7812 */ /* 0x000fca00078ec0ff */
        /* <DEDUP_REMOVED lines=9> */
[----:B------:R2:W3:Y:S02]  /*22d0*/  SHFL.BFLY PT, R29, R12, 0x1, 0x1f ;  /* 0x0c201f000c1d7f89 */ /* 0x0004e400000e0000 */
.L_x_53:
[----:B---3--:R-:W-:Y:S01]  /*22e0*/  HADD2 R9, R9.H0_H0, R29.H0_H0 ;  /* 0x2000001d09097230 */ /* 0x008fe20000000800 */
[----:B------:R-:W3:Y:S04]  /*22f0*/  LDS R13, [R0+0x8a20] ;  /* 0x008a2000000d7984 */ /* 0x000ee80000000800 */
[----:B------:R-:W-:Y:S01]  /*2300*/  PRMT R9, R9, 0x5410, R18 ;  /* 0x0000541009097816 */ /* 0x000fe20000000012 */
[----:B------:R-:W4:Y:S04]  /*2310*/  LDS R15, [R0+0x8aa0] ;  /* 0x008aa000000f7984 */ /* 0x000f280000000800 */
[----:B------:R-:W-:-:S05]  /*2320*/  HMNMX2 R18, R18.H0_H0, R9.H0_H0, !PT ;  /* 0x2000000912127240 */ /* 0x000fca0007800800 */
        /* <DEDUP_REMOVED lines=9> */
[----:B--2---:R-:W2:Y:S08]  /*23c0*/  MUFU.EX2 R12, R11 ;  /* 0x0000000b000c7308 */ /* 0x004eb00000000800 */
[----:B------:R-:W5:Y:S01]  /*23d0*/  MUFU.EX2 R10, R9 ;  /* 0x00000009000a7308 */ /* 0x000f620000000800 */
[----:B--2---:R-:W-:-:S05]  /*23e0*/  @!P1 FMUL R12, R12, R12 ;  /* 0x0000000c0c0c9220 */ /* 0x004fca0000400000 */
[----:B------:R-:W-:Y:S01]  /*23f0*/  F2FP.F16.F32.PACK_AB R12, RZ, R12 ;  /* 0x0000000cff0c723e */ /* 0x000fe200000000ff */
[----:B-----5:R-:W-:-:S04]  /*2400*/  @!P0 FMUL R10, R10, R10 ;  /* 0x0000000a0a0a8220 */ /* 0x020fc80000400000 */
[-C--:B------:R-:W-:Y:S02]  /*2410*/  HMUL2 R21, R21, R12.reuse.H0_H0 ;  /* 0x2000000c15157232 */ /* 0x080fe40000000000 */
[----:B------:R-:W-:Y:S01]  /*2420*/  HMUL2 R27, R27, R12.H0_H0 ;  /* 0x2000000c1b1b7232 */ /* 0x000fe20000000000 */
[----:B------:R-:W-:-:S05]  /*2430*/  F2FP.F16.F32.PACK_AB R10, RZ, R10 ;  /* 0x0000000aff0a723e */ /* 0x000fca00000000ff */
[----:B------:R-:W-:Y:S02]  /*2440*/  HFMA2 R14, R14.H0_H0, R12.H0_H0, R10.H0_H0 ;  /* 0x2000000c0e0e7231 */ /* 0x000fe4000004080a */
[C---:B---3--:R-:W-:Y:S02]  /*2450*/  HFMA2 R21, R10.reuse.H0_H0, R13, R21 ;  /* 0x0000000d0a157231 */ /* 0x048fe40000000815 */
[----:B----4-:R-:W-:-:S07]  /*2460*/  HFMA2 R27, R10.H0_H0, R15, R27 ;  /* 0x0000000f0a1b7231 */ /* 0x010fce000000081b */
.L_x_3:
[----:B------:R-:W-:Y:S05]  /*2470*/  WARPSYNC.ALL ;  /* 0x0000000000007948 */ /* 0x000fea0003800000 */
[----:B------:R-:W-:Y:S06]  /*2480*/  BAR.SYNC.DEFER_BLOCKING 0x0 ;  /* 0x0000000000007b1d */ /* 0x000fec0000010000 */
[----:B------:R-:W-:Y:S05]  /*2490*/  BRA.U UP0, `(.L_x_10) ;  /* 0xffffffe100f47547 */ /* 0x000fea000b83ffff */
.L_x_0:
[----:B------:R-:W-:Y:S01]  /*24a0*/  ISETP.GE.AND P0, PT, R2, UR14, PT ;  /* 0x0000000e02007c0c */ /* 0x000fe2000bf06270 */
[----:B------:R-:W-:-:S12]  /*24b0*/  DEPBAR.LE SB0, 0x0 ;  /* 0x000080000000791a */ /* 0x000fd80000000000 */
[----:B------:R-:W-:Y:S05]  /*24c0*/  @P0 EXIT ;  /* 0x000000000000094d */ /* 0x000fea0003800000 */
[----:B------:R-:W2:Y:S01]  /*24d0*/  S2R R3, SR_TID.X ;  /* 0x0000000000037919 */ /* 0x000ea20000002100 */
[----:B------:R-:W4:Y:S01]  /*24e0*/  LDCU UR6, c[0x0][0x3ac] ;  /* 0x00007580ff0677ac */ /* 0x000f220008000800 */
[----:B------:R-:W-:Y:S01]  /*24f0*/  HADD2.F32 R14, -RZ, R14.H0_H0 ;  /* 0x2000000eff0e7230 */ /* 0x000fe20000004100 */
[----:B------:R-:W5:Y:S05]  /*2500*/  LDCU.64 UR4, c[0x0][0x398] ;  /* 0x00007300ff0477ac */ /* 0x000f6a0008000a00 */
[----:B------:R-:W1:Y:S02]  /*2510*/  MUFU.RCP R14, R14 ;  /* 0x0000000e000e7308 */ /* 0x000e640000001000 */
[----:B-1----:R-:W-:-:S05]  /*2520*/  F2FP.F16.F32.PACK_AB R0, R14, R14 ;  /* 0x0000000e0e00723e */ /* 0x002fca00000000ff */
[-C--:B------:R-:W-:Y:S02]  /*2530*/  HMUL2 R27, R27, R0.reuse ;  /* 0x000000001b1b7232 */ /* 0x080fe40000000000 */
[----:B------:R-:W-:Y:S01]  /*2540*/  HFMA2 R21, R21, R0, -RZ ;  /* 0x0000000015157231 */ /* 0x000fe200001000ff */
[----:B--2---:R-:W-:-:S05]  /*2550*/  SHF.L.U32 R3, R3, 0x1, RZ ;  /* 0x0000000103037819 */ /* 0x004fca00000006ff */
[----:B----4-:R-:W-:-:S05]  /*2560*/  IMAD R3, R2, UR6, R3 ;  /* 0x0000000602037c24 */ /* 0x010fca000f8e0203 */
[----:B------:R-:W-:-:S04]  /*2570*/  IADD3 R4, P0, PT, R3, UR16, RZ ;  /* 0x0000001003047c10 */ /* 0x000fc8000ff1e0ff */
[----:B------:R-:W-:Y:S02]  /*2580*/  LEA.HI.X.SX32 R3, R3, UR7, 0x1, P0 ;  /* 0x0000000703037c11 */ /* 0x000fe400080f0eff */
[----:B-----5:R-:W-:-:S04]  /*2590*/  LEA R2, P0, R4, UR4, 0x1 ;  /* 0x0000000404027c11 */ /* 0x020fc8000f8008ff */
[----:B------:R-:W-:-:S05]  /*25a0*/  LEA.HI.X R3, R4, UR5, R3, 0x1, P0 ;  /* 0x0000000504037c11 */ /* 0x000fca00080f0c03 */
[----:B------:R-:W-:Y:S04]  /*25b0*/  STG.E desc[UR18][R2.64], R21 ;  /* 0x0000001502007986 */ /* 0x000fe8000c101912 */
[----:B------:R-:W-:Y:S01]  /*25c0*/  STG.E desc[UR18][R2.64+0x80], R27 ;  /* 0x0000801b02007986 */ /* 0x000fe2000c101912 */
[----:B------:R-:W-:Y:S05]  /*25d0*/  EXIT ;  /* 0x000000000000794d */ /* 0x000fea0003800000 */
.L_x_5:
[----:B------:R-:W-:Y:S01]  /*25e0*/  BSSY B0, `(.L_x_11) ;  /* 0x0000007000007945 */ /* 0x000fe20003800000 */
[----:B------:R-:W-:Y:S01]  /*25f0*/  MOV R15, 0x10 ;  /* 0x00000010000f7802 */ /* 0x000fe20000000f00 */
[----:B------:R-:W-:Y:S01]  /*2600*/  IMAD.MOV.U32 R16, RZ, RZ, 0x1f ;  /* 0x0000001fff107424 */ /* 0x000fe200078e00ff */
[----:B------:R-:W-:-:S07]  /*2610*/  MOV R23, 0xffffffff ;  /* 0xffffffff00177802 */ /* 0x000fce0000000f00 */
[----:B------:R-:W-:Y:S05]  /*2620*/  WARPSYNC.COLLECTIVE R23, `(.L_x_12) ;  /* 0x0000000017087348 */ /* 0x000fea0003c00000 */
[----:B------:R1:W2:Y:S02]  /*2630*/  SHFL.BFLY P2, R29, R28, R15, R16 ;  /* 0x0c00000f1c1d7389 */ /* 0x0002a40000040010 */
[----:B-12---:R-:W-:Y:S05]  /*2640*/  ENDCOLLECTIVE ;  /* 0x000000000000791b */ /* 0x006fea0003800000 */
.L_x_12:
[----:B------:R-:W-:Y:S05]  /*2650*/  BSYNC B0 ;  /* 0x0000000000007941 */ /* 0x000fea0003800000 */
.L_x_11:
[----:B------:R-:W-:Y:S01]  /*2660*/  MOV R13, R29 ;  /* 0x0000001d000d7202 */ /* 0x000fe20000000f00 */
[----:B------:R-:W-:Y:S01]  /*2670*/  IMAD.MOV.U32 R23, RZ, RZ, -0x1 ;  /* 0xffffffffff177424 */ /* 0x000fe200078e00ff */
[----:B------:R-:W-:Y:S01]  /*2680*/  MOV R16, 0x1f ;  /* 0x0000001f00107802 */ /* 0x000fe20000000f00 */
[----:B------:R1:W2:Y:S02]  /*2690*/  LDS R19, [R12+-0x330] ;  /* 0xfffcd0000c137984 */ /* 0x0002a40000000800 */
[----:B------:R-:W-:-:S05]  /*26a0*/  HADD2 R13, R0.H0_H0, R13.H0_H0 ;  /* 0x2000000d000d7230 */ /* 0x000fca0000000800 */
[----:B------:R-:W-:-:S05]  /*26b0*/  LOP3.LUT R15, R13, 0xffff, RZ, 0xc0, !PT ;  /* 0x0000ffff0d0f7812 */ /* 0x000fca00078ec0ff */
[----:B------:R-:W-:Y:S02]  /*26c0*/  IMAD.MOV.U32 R28, RZ, RZ, R15 ;  /* 0x000000ffff1c7224 */ /* 0x000fe400078e000f */
[----:B-1----:R-:W-:-:S07]  /*26d0*/  HFMA2 R15, -RZ, RZ, 0, 4.76837158203125e-07 ;  /* 0x00000008ff0f7431 */ /* 0x002fce00000001ff */
[----:B--2---:R-:W-:Y:S05]  /*26e0*/  WARPSYNC.COLLECTIVE R23, `(.L_x_13) ;  /* 0x0000000017087348 */ /* 0x004fea0003c00000 */
[----:B------:R1:W3:Y:S02]  /*26f0*/  SHFL.BFLY P2, R29, R28, R15, R16 ;  /* 0x0c00000f1c1d7389 */ /* 0x0002e40000040010 */
[----:B-123--:R-:W-:Y:S05]  /*2700*/  ENDCOLLECTIVE ;  /* 0x000000000000791b */ /* 0x00efea0003800000 */
.L_x_13:
[----:B------:R-:W-:Y:S01]  /*2710*/  HFMA2 R15, -RZ, RZ, 0, 2.384185791015625e-07 ;  /* 0x00000004ff0f7431 */ /* 0x000fe200000001ff */
[----:B------:R-:W-:-:S05]  /*2720*/  MOV R20, R29 ;  /* 0x0000001d00147202 */ /* 0x000fca0000000f00 */
[----:B------:R-:W-:-:S05]  /*2730*/  HADD2 R13, R13.H0_H0, R20.H0_H0 ;  /* 0x200000140d0d7230 */ /* 0x000fca0000000800 */
[----:B------:R-:W-:-:S04]  /*2740*/  LOP3.LUT R20, R13, 0xffff, RZ, 0xc0, !PT ;  /* 0x0000ffff0d147812 */ /* 0x000fc800078ec0ff */
[----:B------:R-:W-:-:S07]  /*2750*/  MOV R28, R20 ;  /* 0x00000014001c7202 */ /* 0x000fce0000000f00 */
[----:B------:R-:W-:Y:S05]  /*2760*/  WARPSYNC.COLLECTIVE R23, `(.L_x_14) ;  /* 0x0000000017087348 */ /* 0x000fea0003c00000 */
[----:B------:R1:W2:Y:S02]  /*2770*/  SHFL.BFLY P2, R29, R28, R15, R16 ;  /* 0x0c00000f1c1d7389 */ /* 0x0002a40000040010 */
[----:B-12---:R-:W-:Y:S05]  /*2780*/  ENDCOLLECTIVE ;  /* 0x000000000000791b */ /* 0x006fea0003800000 */
.L_x_14:
[----:B------:R-:W-:Y:S02]  /*2790*/  HFMA2 R15, -RZ, RZ, 0, 1.1920928955078125e-07 ;  /* 0x00000002ff0f7431 */ /* 0x000fe400000001ff */
[----:B------:R-:W-:-:S05]  /*27a0*/  IMAD.MOV.U32 R20, RZ, RZ, R29 ;  /* 0x000000ffff147224 */ /* 0x000fca00078e001d */
[----:B------:R-:W-:-:S05]  /*27b0*/  HADD2 R13, R13.H0_H0, R20.H0_H0 ;  /* 0x200000140d0d7230 */ /* 0x000fca0000000800 */
[----:B------:R-:W-:-:S04]  /*27c0*/  LOP3.LUT R22, R13, 0xffff, RZ, 0xc0, !PT ;  /* 0x0000ffff0d167812 */ /* 0x000fc800078ec0ff */
[----:B------:R-:W-:-:S07]  /*27d0*/  MOV R28, R22 ;  /* 0x00000016001c7202 */ /* 0x000fce0000000f00 */
[----:B------:R-:W-:Y:S05]  /*27e0*/  WARPSYNC.COLLECTIVE R23, `(.L_x_15) ;  /* 0x0000000017087348 */ /* 0x000fea0003c00000 */
[----:B------:R1:W2:Y:S02]  /*27f0*/  SHFL.BFLY P2, R29, R28, R15, R16 ;  /* 0x0c00000f1c1d7389 */ /* 0x0002a40000040010 */
[----:B-12---:R-:W-:Y:S05]  /*2800*/  ENDCOLLECTIVE ;  /* 0x000000000000791b */ /* 0x006fea0003800000 */
.L_x_15:
[----:B------:R-:W-:Y:S01]  /*2810*/  HFMA2 R15, -RZ, RZ, 0, 5.9604644775390625e-08 ;  /* 0x00000001ff0f7431 */ /* 0x000fe200000001ff */
[----:B------:R-:W-:-:S05]  /*2820*/  MOV R20, R29 ;  /* 0x0000001d00147202 */ /* 0x000fca0000000f00 */
[----:B------:R-:W-:-:S05]  /*2830*/  HADD2 R13, R13.H0_H0, R20.H0_H0 ;  /* 0x200000140d0d7230 */ /* 0x000fca0000000800 */
[----:B------:R-:W-:-:S05]  /*2840*/  LOP3.LUT R20, R13, 0xffff, RZ, 0xc0, !PT ;  /* 0x0000ffff0d147812 */ /* 0x000fca00078ec0ff */
[----:B------:R-:W-:-:S07]  /*2850*/  IMAD.MOV.U32 R28, RZ, RZ, R20 ;  /* 0x000000ffff1c7224 */ /* 0x000fce00078e0014 */
[----:B------:R-:W-:Y:S05]  /*2860*/  WARPSYNC.COLLECTIVE R23, `(.L_x_16) ;  /* 0x0000000017087348 */ /* 0x000fea0003c00000 */
[----:B------:R1:W2:Y:S02]  /*2870*/  SHFL.BFLY P2, R29, R28, R15, R16 ;  /* 0x0c00000f1c1d7389 */ /* 0x0002a40000040010 */
[----:B-12---:R-:W-:Y:S05]  /*2880*/  ENDCOLLECTIVE ;  /* 0x000000000000791b */ /* 0x006fea0003800000 */
.L_x_16:
[----:B------:R-:W-:Y:S04]  /*2890*/  LDS R15, [R12+-0x3b0] ;  /* 0xfffc50000c0f7984 */ /* 0x000fe80000000800 */
[----:B------:R-:W1:Y:S01]  /*28a0*/  LDS R16, [R12+-0x8aa0] ;  /* 0xff7560000c107984 */ /* 0x000e620000000800 */
[----:B------:R-:W-:-:S05]  /*28b0*/  MOV R20, R29 ;  /* 0x0000001d00147202 */ /* 0x000fca0000000f00 */
[----:B------:R-:W-:-:S05]  /*28c0*/  HADD2 R20, R13.H0_H0, R20.H0_H0 ;  /* 0x200000140d147230 */ /* 0x000fca0000000800 */
[----:B------:R-:W-:Y:S02]  /*28d0*/  HMNMX2 R13, R18.H0_H0, R20.H0_H0, !PT ;  /* 0x20000014120d7240 */ /* 0x000fe40007800800 */
[----:B------:R-:W-:-:S05]  /*28e0*/  PRMT R20, R20, 0x5410, R18 ;  /* 0x0000541014147816 */ /* 0x000fca0000000012 */
[----:B------:R-:W-:-:S05]  /*28f0*/  HADD2 R20, R20, -R13.H0_H0 ;  /* 0xa000000d14147230 */ /* 0x000fca0000000000 */
[--C-:B------:R-:W-:Y:S02]  /*2900*/  HADD2.F32 R0, -RZ, R20.reuse.H1_H1 ;  /* 0x30000014ff007230 */ /* 0x100fe40000004100 */
[----:B------:R-:W-:Y:S02]  /*2910*/  HADD2.F32 R20, -RZ, R20.H0_H0 ;  /* 0x20000014ff147230 */ /* 0x000fe40000004100 */
[----:B-1----:R-:W-:Y:S02]  /*2920*/  HFMA2 R16, R7, R16, -RZ ;  /* 0x0000001007107231 */ /* 0x002fe400001000ff */
[----:B------:R-:W-:Y:S01]  /*2930*/  FMUL R18, R0, 1.4426950216293334961 ;  /* 0x3fb8aa3b00127820 */ /* 0x000fe20000400000 */
[----:B------:R-:W-:-:S04]  /*2940*/  FMUL R17, R20, 1.4426950216293334961 ;  /* 0x3fb8aa3b14117820 */ /* 0x000fc80000400000 */
[----:B------:R-:W-:Y:S02]  /*2950*/  FSETP.GEU.AND P1, PT, R18, -126, PT ;  /* 0xc2fc00001200780b */ /* 0x000fe40003f2e000 */
[----:B------:R-:W-:-:S11]  /*2960*/  FSETP.GEU.AND P0, PT, R17, -126, PT ;  /* 0xc2fc00001100780b */ /* 0x000fd60003f0e000 */
[----:B------:R-:W-:Y:S02]  /*2970*/  @!P1 FMUL R18, R18, 0.5 ;  /* 0x3f00000012129820 */ /* 0x000fe40000400000 */
[----:B------:R-:W-:Y:S02]  /*2980*/  @!P0 FMUL R17, R17, 0.5 ;  /* 0x3f00000011118820 */ /* 0x000fe40000400000 */
[----:B------:R-:W1:Y:S08]  /*2990*/  MUFU.EX2 R20, R18 ;  /* 0x0000001200147308 */ /* 0x000e700000000800 */
[----:B------:R-:W2:Y:S01]  /*29a0*/  MUFU.EX2 R22, R17 ;  /* 0x0000001100167308 */ /* 0x000ea20000000800 */
[----:B-1----:R-:W-:-:S05]  /*29b0*/  @!P1 FMUL R20, R20, R20 ;  /* 0x0000001414149220 */ /* 0x002fca0000400000 */
[----:B------:R-:W-:Y:S01]  /*29c0*/  F2FP.F16.F32.PACK_AB R20, RZ, R20 ;  /* 0x00000014ff14723e */ /* 0x000fe200000000ff */
[----:B--2---:R-:W-:-:S04]  /*29d0*/  @!P0 FMUL R22, R22, R22 ;  /* 0x0000001616168220 */ /* 0x004fc80000400000 */
[-C--:B------:R-:W-:Y:S02]  /*29e0*/  HMUL2 R0, R21, R20.reuse.H0_H0 ;  /* 0x2000001415007232 */ /* 0x080fe40000000000 */
[----:B------:R-:W-:Y:S01]  /*29f0*/  HMUL2 R27, R27, R20.H0_H0 ;  /* 0x200000141b1b7232 */ /* 0x000fe20000000000 */
[----:B------:R-:W-:-:S05]  /*2a00*/  F2FP.F16.F32.PACK_AB R22, RZ, R22 ;  /* 0x00000016ff16723e */ /* 0x000fca00000000ff */
[C---:B------:R-:W-:Y:S02]  /*2a10*/  HFMA2 R0, R22.reuse.H0_H0, R15, R0 ;  /* 0x0000000f16007231 */ /* 0x040fe40000000800 */
[----:B------:R-:W1:Y:S01]  /*2a20*/  LDS R15, [R12+-0x8a20] ;  /* 0xff75e0000c0f7984 */ /* 0x000e620000000800 */
[----:B------:R-:W-:Y:S02]  /*2a30*/  HFMA2 R17, R22.H0_H0, R19, R27 ;  /* 0x0000001316117231 */ /* 0x000fe4000000081b */
[----:B------:R-:W-:Y:S02]  /*2a40*/  HFMA2 R14, R14.H0_H0, R20.H0_H0, R22.H0_H0 ;  /* 0x200000140e0e7231 */ /* 0x000fe40000040816 */
[----:B-1----:R-:W-:Y:S02]  /*2a50*/  HFMA2 R16, R8, R15, R16 ;  /* 0x0000000f08107231 */ /* 0x002fe40000000010 */
[----:B------:R-:W-:Y:S02]  /*2a60*/  IMAD.MOV.U32 R15, RZ, RZ, 0x10 ;  /* 0x00000010ff0f7424 */ /* 0x000fe400078e00ff */
[----:B------:R-:W-:-:S05]  /*2a70*/  HADD2 R16, R16.H0_H0, R16.H1_H1 ;  /* 0x3000001010107230 */ /* 0x000fca0000000800 */
[----:B------:R-:W-:Y:S01]  /*2a80*/  PRMT R19, R16, 0x7610, R19 ;  /* 0x0000761010137816 */ /* 0x000fe20000000013 */
[----:B------:R-:W-:-:S03]  /*2a90*/  HFMA2 R16, -RZ, RZ, 0, 1.847743988037109375e-06 ;  /* 0x0000001fff107431 */ /* 0x000fc600000001ff */
[----:B------:R-:W-:-:S04]  /*2aa0*/  LOP3.LUT R29, R19, 0xffff, RZ, 0xc0, !PT ;  /* 0x0000ffff131d7812 */ /* 0x000fc800078ec0ff */
[----:B------:R-:W-:-:S07]  /*2ab0*/  MOV R28, R29 ;  /* 0x0000001d001c7202 */ /* 0x000fce0000000f00 */
[----:B------:R-:W-:Y:S05]  /*2ac0*/  WARPSYNC.COLLECTIVE R23, `(.L_x_17) ;  /* 0x0000000017087348 */ /* 0x000fea0003c00000 */
[----:B------:R1:W2:Y:S02]  /*2ad0*/  SHFL.BFLY P2, R29, R28, R15, R16 ;  /* 0x0c00000f1c1d7389 */ /* 0x0002a40000040010 */
[----:B-12---:R-:W-:Y:S05]  /*2ae0*/  ENDCOLLECTIVE ;  /* 0x000000000000791b */ /* 0x006fea0003800000 */
.L_x_17:
[----:B------:R-:W-:Y:S02]  /*2af0*/  HFMA2 R15, -RZ, RZ, 0, 4.76837158203125e-07 ;  /* 0x00000008ff0f7431 */ /* 0x000fe400000001ff */
[----:B------:R-:W-:-:S05]  /*2b00*/  HADD2 R19, R19.H0_H0, R29.H0_H0 ;  /* 0x2000001d13137230 */ /* 0x000fca0000000800 */
[----:B------:R-:W-:-:S04]  /*2b10*/  LOP3.LUT R24, R19, 0xffff, RZ, 0xc0, !PT ;  /* 0x0000ffff13187812 */ /* 0x000fc800078ec0ff */
[----:B------:R-:W-:-:S07]  /*2b20*/  MOV R28, R24 ;  /* 0x00000018001c7202 */ /* 0x000fce0000000f00 */
[----:B------:R-:W-:Y:S05]  /*2b30*/  WARPSYNC.COLLECTIVE R23, `(.L_x_18) ;  /* 0x0000000017087348 */ /* 0x000fea0003c00000 */
[----:B------:R1:W2:Y:S02]  /*2b40*/  SHFL.BFLY P2, R29, R28, R15, R16 ;  /* 0x0c00000f1c1d7389 */ /* 0x0002a40000040010 */
[----:B-12---:R-:W-:Y:S05]  /*2b50*/  ENDCOLLECTIVE ;  /* 0x000000000000791b */ /* 0x006fea0003800000 */
.L_x_18:
[----:B------:R-:W-:Y:S02]  /*2b60*/  HFMA2 R15, -RZ, RZ, 0, 2.384185791015625e-07 ;  /* 0x00000004ff0f7431 */ /* 0x000fe400000001ff */
[----:B------:R-:W-:-:S05]  /*2b70*/  IMAD.MOV.U32 R24, RZ, RZ, R29 ;  /* 0x000000ffff187224 */ /* 0x000fca00078e001d */
[----:B------:R-:W-:-:S05]  /*2b80*/  HADD2 R19, R19.H0_H0, R24.H0_H0 ;  /* 0x2000001813137230 */ /* 0x000fca0000000800 */
[----:B------:R-:W-:-:S04]  /*2b90*/  LOP3.LUT R24, R19, 0xffff, RZ, 0xc0, !PT ;  /* 0x0000ffff13187812 */ /* 0x000fc800078ec0ff */
[----:B------:R-:W-:-:S07]  /*2ba0*/  MOV R28, R24 ;  /* 0x00000018001c7202 */ /* 0x000fce0000000f00 */
[----:B------:R-:W-:Y:S05]  /*2bb0*/  WARPSYNC.COLLECTIVE R23, `(.L_x_19) ;  /* 0x0000000017087348 */ /* 0x000fea0003c00000 */
[----:B------:R1:W2:Y:S02]  /*2bc0*/  SHFL.BFLY P2, R29, R28, R15, R16 ;  /* 0x0c00000f1c1d7389 */ /* 0x0002a40000040010 */
[----:B-12---:R-:W-:Y:S05]  /*2bd0*/  ENDCOLLECTIVE ;  /* 0x000000000000791b */ /* 0x006fea0003800000 */
.L_x_19:
[----:B------:R-:W-:Y:S01]  /*2be0*/  HFMA2 R15, -RZ, RZ, 0, 1.1920928955078125e-07 ;  /* 0x00000002ff0f7431 */ /* 0x000fe200000001ff */
[----:B------:R-:W-:-:S05]  /*2bf0*/  MOV R24, R29 ;  /* 0x0000001d00187202 */ /* 0x000fca0000000f00 */
[----:B------:R-:W-:-:S05]  /*2c00*/  HADD2 R19, R19.H0_H0, R24.H0_H0 ;  /* 0x2000001813137230 */ /* 0x000fca0000000800 */
[----:B------:R-:W-:-:S05]  /*2c10*/  LOP3.LUT R26, R19, 0xffff, RZ, 0xc0, !PT ;  /* 0x0000ffff131a7812 */ /* 0x000fca00078ec0ff */
[----:B------:R-:W-:-:S07]  /*2c20*/  IMAD.MOV.U32 R28, RZ, RZ, R26 ;  /* 0x000000ffff1c7224 */ /* 0x000fce00078e001a */
[----:B------:R-:W-:Y:S05]  /*2c30*/  WARPSYNC.COLLECTIVE R23, `(.L_x_20) ;  /* 0x0000000017087348 */ /* 0x000fea0003c00000 */
[----:B------:R1:W2:Y:S02]  /*2c40*/  SHFL.BFLY P2, R29, R28, R15, R16 ;  /* 0x0c00000f1c1d7389 */ /* 0x0002a40000040010 */
[----:B-12---:R-:W-:Y:S05]  /*2c50*/  ENDCOLLECTIVE ;  /* 0x000000000000791b */ /* 0x006fea0003800000 */
.L_x_20:
[----:B------:R-:W-:Y:S01]  /*2c60*/  IMAD.MOV.U32 R15, RZ, RZ, 0x1 ;  /* 0x00000001ff0f7424 */ /* 0x000fe200078e00ff */
[----:B------:R-:W-:-:S05]  /*2c70*/  MOV R26, R29 ;  /* 0x0000001d001a7202 */ /* 0x000fca0000000f00 */
[----:B------:R-:W-:-:S05]  /*2c80*/  HADD2 R19, R19.H0_H0, R26.H0_H0 ;  /* 0x2000001a13137230 */ /* 0x000fca0000000800 */
[----:B------:R-:W-:-:S04]  /*2c90*/  LOP3.LUT R24, R19, 0xffff, RZ, 0xc0, !PT ;  /* 0x0000ffff13187812 */ /* 0x000fc800078ec0ff */
[----:B------:R-:W-:-:S07]  /*2ca0*/  MOV R28, R24 ;  /* 0x00000018001c7202 */ /* 0x000fce0000000f00 */
[----:B------:R-:W-:Y:S05]  /*2cb0*/  WARPSYNC.COLLECTIVE R23, `(.L_x_21) ;  /* 0x0000000017087348 */ /* 0x000fea0003c00000 */
[----:B------:R1:W2:Y:S02]  /*2cc0*/  SHFL.BFLY P2, R29, R28, R15, R16 ;  /* 0x0c00000f1c1d7389 */ /* 0x0002a40000040010 */
[----:B-12---:R-:W-:Y:S05]  /*2cd0*/  ENDCOLLECTIVE ;  /* 0x000000000000791b */ /* 0x006fea0003800000 */
.L_x_21:
[----:B------:R-:W-:-:S05]  /*2ce0*/  MOV R24, R29 ;  /* 0x0000001d00187202 */ /* 0x000fca0000000f00 */
[----:B------:R-:W-:-:S05]  /*2cf0*/  HADD2 R19, R19.H0_H0, R24.H0_H0 ;  /* 0x2000001813137230 */ /* 0x000fca0000000800 */
[----:B------:R-:W-:Y:S02]  /*2d00*/  HMNMX2 R18, R13.H0_H0, R19.H0_H0, !PT ;  /* 0x200000130d127240 */ /* 0x000fe40007800800 */
[----:B------:R-:W-:-:S05]  /*2d10*/  PRMT R19, R19, 0x5410, R13 ;  /* 0x0000541013137816 */ /* 0x000fca000000000d */
[----:B------:R-:W-:-:S05]  /*2d20*/  HADD2 R19, R19, -R18.H0_H0 ;  /* 0xa000001213137230 */ /* 0x000fca0000000000 */
[--C-:B------:R-:W-:Y:S02]  /*2d30*/  HADD2.F32 R13, -RZ, R19.reuse.H1_H1 ;  /* 0x30000013ff0d7230 */ /* 0x100fe40000004100 */
[----:B------:R-:W-:-:S03]  /*2d40*/  HADD2.F32 R19, -RZ, R19.H0_H0 ;  /* 0x20000013ff137230 */ /* 0x000fc60000004100 */
[----:B------:R-:W-:Y:S02]  /*2d50*/  FMUL R21, R13, 1.4426950216293334961 ;  /* 0x3fb8aa3b0d157820 */ /* 0x000fe40000400000 */
[----:B------:R-:W-:Y:S02]  /*2d60*/  FMUL R13, R19, 1.4426950216293334961 ;  /* 0x3fb8aa3b130d7820 */ /* 0x000fe40000400000 */
[----:B------:R-:W1:Y:S01]  /*2d70*/  LDS R19, [R12+-0x2a0] ;  /* 0xfffd60000c137984 */ /* 0x000e620000000800 */
[----:B------:R-:W-:Y:S02]  /*2d80*/  FSETP.GEU.AND P1, PT, R21, -126, PT ;  /* 0xc2fc00001500780b */ /* 0x000fe40003f2e000 */
[----:B------:R-:W-:-:S11]  /*2d90*/  FSETP.GEU.AND P0, PT, R13, -126, PT ;  /* 0xc2fc00000d00780b */ /* 0x000fd60003f0e000 */
[----:B------:R-:W-:Y:S02]  /*2da0*/  @!P1 FMUL R21, R21, 0.5 ;  /* 0x3f00000015159820 */ /* 0x000fe40000400000 */
[----:B------:R-:W-:Y:S02]  /*2db0*/  @!P0 FMUL R13, R13, 0.5 ;  /* 0x3f0000000d0d8820 */ /* 0x000fe40000400000 */
[----:B------:R-:W2:Y:S08]  /*2dc0*/  MUFU.EX2 R16, R21 ;  /* 0x0000001500107308 */ /* 0x000eb00000000800 */
[----:B------:R3:W4:Y:S01]  /*2dd0*/  MUFU.EX2 R15, R13 ;  /* 0x0000000d000f7308 */ /* 0x0007220000000800 */
[----:B--2---:R-:W-:Y:S01]  /*2de0*/  @!P1 FMUL R16, R16, R16 ;  /* 0x0000001010109220 */ /* 0x004fe20000400000 */
[----:B---3--:R-:W-:Y:S04]  /*2df0*/  LDS R13, [R12+-0x8910] ;  /* 0xff76f0000c0d7984 */ /* 0x008fe80000000800 */
[----:B------:R-:W-:-:S02]  /*2e00*/  F2FP.F16.F32.PACK_AB R20, RZ, R16 ;  /* 0x00000010ff14723e */ /* 0x000fc400000000ff */
[----:B------:R-:W2:Y:S01]  /*2e10*/  LDS R16, [R12+-0x8880] ;  /* 0xff7780000c107984 */ /* 0x000ea20000000800 */
[----:B----4-:R-:W-:Y:S02]  /*2e20*/  @!P0 FMUL R15, R15, R15 ;  /* 0x0000000f0f0f8220 */ /* 0x010fe40000400000 */
[-C--:B------:R-:W-:Y:S02]  /*2e30*/  HMUL2 R0, R0, R20.reuse.H0_H0 ;  /* 0x2000001400007232 */ /* 0x080fe40000000000 */
[----:B------:R-:W-:Y:S01]  /*2e40*/  HMUL2 R17, R17, R20.H0_H0 ;  /* 0x2000001411117232 */ /* 0x000fe20000000000 */
[----:B------:R-:W-:Y:S02]  /*2e50*/  F2FP.F16.F32.PACK_AB R22, RZ, R15 ;  /* 0x0000000fff16723e */ /* 0x000fe400000000ff */
[----:B------:R-:W3:Y:S03]  /*2e60*/  LDS R15, [R12+-0x220] ;  /* 0xfffde0000c0f7984 */ /* 0x000ee60000000800 */
[----:B-1----:R-:W-:-:S02]  /*2e70*/  HFMA2 R19, R22.H0_H0, R19, R0 ;  /* 0x0000001316137231 */ /* 0x002fc40000000800 */
[----:B------:R-:W1:Y:S01]  /*2e80*/  LDS R0, [R12+-0x8990] ;  /* 0xff7670000c007984 */ /* 0x000e620000000800 */
[----:B------:R-:W-:-:S03]  /*2e90*/  HFMA2 R14, R14.H0_H0, R20.H0_H0, R22.H0_H0 ;  /* 0x200000140e0e7231 */ /* 0x000fc60000040816 */
[----:B------:R-:W-:Y:S01]  /*2ea0*/  LDS R20, [R12+-0x190] ;  /* 0xfffe70000c147984 */ /* 0x000fe20000000800 */
[C---:B--2---:R-:W-:Y:S02]  /*2eb0*/  HMUL2 R16, R7.reuse, R16 ;  /* 0x0000001007107232 */ /* 0x044fe40000000000 */
[----:B---3--:R-:W-:Y:S01]  /*2ec0*/  HFMA2 R21, R22.H0_H0, R15, R17 ;  /* 0x0000000f16157231 */ /* 0x008fe20000000811 */
[----:B------:R-:W-:Y:S01]  /*2ed0*/  MOV R15, 0x10 ;  /* 0x00000010000f7802 */ /* 0x000fe20000000f00 */
[----:B-1----:R-:W-:-:S04]  /*2ee0*/  HFMA2 R0, R7, R0, -RZ ;  /* 0x0000000007007231 */ /* 0x002fc800001000ff */
[----:B------:R-:W-:Y:S02]  /*2ef0*/  HFMA2 R0, R8, R13, R0 ;  /* 0x0000000d08007231 */ /* 0x000fe40000000000 */
[----:B------:R-:W1:Y:S02]  /*2f00*/  LDS R13, [R12+-0x8800] ;  /* 0xff7800000c0d7984 */ /* 0x000e640000000800 */
[----:B------:R-:W-:-:S05]  /*2f10*/  HADD2 R0, R0.H0_H0, R0.H1_H1 ;  /* 0x3000000000007230 */ /* 0x000fca0000000800 */
[----:B------:R-:W-:Y:S01]  /*2f20*/  LOP3.LUT R28, R0, 0xffff, RZ, 0xc0, !PT ;  /* 0x0000ffff001c7812 */ /* 0x000fe200078ec0ff */
[----:B-1----:R-:W-:Y:S02]  /*2f30*/  HFMA2 R13, R8, R13, R16 ;  /* 0x0000000d080d7231 */ /* 0x002fe40000000010 */
[----:B------:R-:W-:Y:S02]  /*2f40*/  HFMA2 R16, -RZ, RZ, 0, 1.847743988037109375e-06 ;  /* 0x0000001fff107431 */ /* 0x000fe400000001ff */
[----:B------:R-:W-:-:S07]  /*2f50*/  HADD2 R13, R13.H0_H0, R13.H1_H1 ;  /* 0x3000000d0d0d7230 */ /* 0x000fce0000000800 */
[----:B------:R-:W-:Y:S05]  /*2f60*/  WARPSYNC.COLLECTIVE R23, `(.L_x_22) ;  /* 0x0000000017087348 */ /* 0x000fea0003c00000 */
[----:B------:R1:W2:Y:S02]  /*2f70*/  SHFL.BFLY P2, R29, R28, R15, R16 ;  /* 0x0c00000f1c1d7389 */ /* 0x0002a40000040010 */
[----:B-12---:R-:W-:Y:S05]  /*2f80*/  ENDCOLLECTIVE ;  /* 0x000000000000791b */ /* 0x006fea0003800000 */
.L_x_22:
[----:B------:R-:W-:-:S04]  /*2f90*/  PRMT R17, R13, 0x7610, R17 ;  /* 0x000076100d117816 */ /* 0x000fc80000000011 */
[----:B------:R-:W-:Y:S02]  /*2fa0*/  LOP3.LUT R24, R17, 0xffff, RZ, 0xc0, !PT ;  /* 0x0000ffff11187812 */ /* 0x000fe400078ec0ff */
[----:B------:R-:W-:Y:S01]  /*2fb0*/  MOV R15, 0x8 ;  /* 0x00000008000f7802 */ /* 0x000fe20000000f00 */
[----:B------:R-:W-:-:S05]  /*2fc0*/  HADD2 R0, R0.H0_H0, R29.H0_H0 ;  /* 0x2000001d00007230 */ /* 0x000fca0000000800 */
[----:B------:R-:W-:-:S05]  /*2fd0*/  LOP3.LUT R29, R0, 0xffff, RZ, 0xc0, !PT ;  /* 0x0000ffff001d7812 */ /* 0x000fca00078ec0ff */
[----:B------:R-:W-:-:S07]  /*2fe0*/  IMAD.MOV.U32 R28, RZ, RZ, R29 ;  /* 0x000000ffff1c7224 */ /* 0x000fce00078e001d */
[----:B------:R-:W-:Y:S05]  /*2ff0*/  WARPSYNC.COLLECTIVE R23, `(.L_x_23) ;  /* 0x0000000017087348 */ /* 0x000fea0003c00000 */
[----:B------:R1:W2:Y:S02]  /*3000*/  SHFL.BFLY P2, R29, R28, R15, R16 ;  /* 0x0c00000f1c1d7389 */ /* 0x0002a40000040010 */
[----:B-12---:R-:W-:Y:S05]  /*3010*/  ENDCOLLECTIVE ;  /* 0x000000000000791b */ /* 0x006fea0003800000 */
.L_x_23:
[----:B------:R-:W-:Y:S02]  /*3020*/  HFMA2 R15, -RZ, RZ, 0, 2.384185791015625e-07 ;  /* 0x00000004ff0f7431 */ /* 0x000fe400000001ff */
[----:B------:R-:W-:-:S05]  /*3030*/  HADD2 R0, R0.H0_H0, R29.H0_H0 ;  /* 0x2000001d00007230 */ /* 0x000fca0000000800 */
[----:B------:R-:W-:-:S04]  /*3040*/  LOP3.LUT R25, R0, 0xffff, RZ, 0xc0, !PT ;  /* 0x0000ffff00197812 */ /* 0x000fc800078ec0ff */
[----:B------:R-:W-:-:S07]  /*3050*/  MOV R28, R25 ;  /* 0x00000019001c7202 */ /* 0x000fce0000000f00 */
[----:B------:R-:W-:Y:S05]  /*3060*/  WARPSYNC.COLLECTIVE R23, `(.L_x_24) ;  /* 0x0000000017087348 */ /* 0x000fea0003c00000 */
[----:B------:R1:W2:Y:S02]  /*3070*/  SHFL.BFLY P2, R29, R28, R15, R16 ;  /* 0x0c00000f1c1d7389 */ /* 0x0002a40000040010 */
[----:B-12---:R-:W-:Y:S05]  /*3080*/  ENDCOLLECTIVE ;  /* 0x000000000000791b */ /* 0x006fea0003800000 */
.L_x_24:
        /* <DEDUP_REMOVED lines=8> */
.L_x_25:
        /* <DEDUP_REMOVED lines=8> */
.L_x_26:
[----:B------:R-:W-:Y:S01]  /*3190*/  MOV R28, R24 ;  /* 0x00000018001c7202 */ /* 0x000fe20000000f00 */
[----:B------:R-:W-:Y:S01]  /*31a0*/  IMAD.MOV.U32 R15, RZ, RZ, 0x10 ;  /* 0x00000010ff0f7424 */ /* 0x000fe200078e00ff */
[----:B------:R-:W-:-:S07]  /*31b0*/  MOV R13, R29 ;  /* 0x0000001d000d7202 */ /* 0x000fce0000000f00 */
[----:B------:R-:W-:Y:S05]  /*31c0*/  WARPSYNC.COLLECTIVE R23, `(.L_x_27) ;  /* 0x0000000017087348 */ /* 0x000fea0003c00000 */
[----:B------:R1:W2:Y:S02]  /*31d0*/  SHFL.BFLY P2, R29, R28, R15, R16 ;  /* 0x0c00000f1c1d7389 */ /* 0x0002a40000040010 */
[----:B-12---:R-:W-:Y:S05]  /*31e0*/  ENDCOLLECTIVE ;  /* 0x000000000000791b */ /* 0x006fea0003800000 */
.L_x_27:
[----:B------:R-:W-:-:S05]  /*31f0*/  HADD2 R0, R0.H0_H0, R13.H0_H0 ;  /* 0x2000000d00007230 */ /* 0x000fca0000000800 */
[----:B------:R-:W-:Y:S02]  /*3200*/  HMNMX2 R13, R18.H0_H0, R0.H0_H0, !PT ;  /* 0x20000000120d7240 */ /* 0x000fe40007800800 */
[----:B------:R-:W-:Y:S01]  /*3210*/  PRMT R0, R0, 0x5410, R18 ;  /* 0x0000541000007816 */ /* 0x000fe20000000012 */
[----:B------:R-:W-:-:S04]  /*3220*/  HFMA2 R15, -RZ, RZ, 0, 4.76837158203125e-07 ;  /* 0x00000008ff0f7431 */ /* 0x000fc800000001ff */
[----:B------:R-:W-:-:S05]  /*3230*/  HADD2 R0, R0, -R13.H0_H0 ;  /* 0xa000000d00007230 */ /* 0x000fca0000000000 */
[--C-:B------:R-:W-:Y:S02]  /*3240*/  HADD2.F32 R18, -RZ, R0.reuse.H1_H1 ;  /* 0x30000000ff127230 */ /* 0x100fe40000004100 */
[----:B------:R-:W-:Y:S02]  /*3250*/  HADD2.F32 R0, -RZ, R0.H0_H0 ;  /* 0x20000000ff007230 */ /* 0x000fe40000004100 */
[----:B------:R-:W-:Y:S02]  /*3260*/  HADD2 R17, R17.H0_H0, R29.H0_H0 ;  /* 0x2000001d11117230 */ /* 0x000fe40000000800 */
[----:B------:R-:W-:Y:S01]  /*3270*/  FMUL R25, R18, 1.4426950216293334961 ;  /* 0x3fb8aa3b12197820 */ /* 0x000fe20000400000 */
[----:B------:R-:W-:Y:S02]  /*3280*/  FMUL R18, R0, 1.4426950216293334961 ;  /* 0x3fb8aa3b00127820 */ /* 0x000fe40000400000 */
[----:B------:R-:W-:Y:S02]  /*3290*/  LOP3.LUT R29, R17, 0xffff, RZ, 0xc0, !PT ;  /* 0x0000ffff111d7812 */ /* 0x000fe400078ec0ff */
[----:B------:R-:W-:-:S02]  /*32a0*/  FSETP.GEU.AND P1, PT, R25, -126, PT ;  /* 0xc2fc00001900780b */ /* 0x000fc40003f2e000 */
[----:B------:R-:W-:Y:S02]  /*32b0*/  MOV R28, R29 ;  /* 0x0000001d001c7202 */ /* 0x000fe40000000f00 */
[----:B------:R-:W-:-:S13]  /*32c0*/  FSETP.GEU.AND P0, PT, R18, -126, PT ;  /* 0xc2fc00001200780b */ /* 0x000fda0003f0e000 */
[----:B------:R-:W-:Y:S05]  /*32d0*/  WARPSYNC.COLLECTIVE R23, `(.L_x_28) ;  /* 0x0000000017087348 */ /* 0x000fea0003c00000 */
[----:B------:R1:W2:Y:S02]  /*32e0*/  SHFL.BFLY P2, R29, R28, R15, R16 ;  /* 0x0c00000f1c1d7389 */ /* 0x0002a40000040010 */
[----:B-12---:R-:W-:Y:S05]  /*32f0*/  ENDCOLLECTIVE ;  /* 0x000000000000791b */ /* 0x006fea0003800000 */
.L_x_28:
[----:B------:R-:W-:Y:S01]  /*3300*/  @!P1 FMUL R25, R25, 0.5 ;  /* 0x3f00000019199820 */ /* 0x000fe20000400000 */
[----:B------:R-:W-:-:S03]  /*3310*/  @!P0 FMUL R18, R18, 0.5 ;  /* 0x3f00000012128820 */ /* 0x000fc60000400000 */
[----:B------:R-:W1:Y:S01]  /*3320*/  MUFU.EX2 R0, R25 ;  /* 0x0000001900007308 */ /* 0x000e620000000800 */
[----:B------:R-:W-:Y:S02]  /*3330*/  IMAD.MOV.U32 R15, RZ, RZ, 0x4 ;  /* 0x00000004ff0f7424 */ /* 0x000fe400078e00ff */
[----:B------:R-:W-:Y:S02]  /*3340*/  HADD2 R17, R17.H0_H0, R29.H0_H0 ;  /* 0x2000001d11117230 */ /* 0x000fe40000000800 */
[----:B-1----:R-:W-:-:S03]  /*3350*/  @!P1 FMUL R0, R0, R0 ;  /* 0x0000000000009220 */ /* 0x002fc60000400000 */
[----:B------:R-:W-:-:S04]  /*3360*/  LOP3.LUT R29, R17, 0xffff, RZ, 0xc0, !PT ;  /* 0x0000ffff111d7812 */ /* 0x000fc800078ec0ff */
[----:B------:R-:W-:Y:S02]  /*3370*/  MOV R28, R29 ;  /* 0x0000001d001c7202 */ /* 0x000fe40000000f00 */
[----:B------:R-:W-:-:S07]  /*3380*/  F2FP.F16.F32.PACK_AB R0, RZ, R0 ;  /* 0x00000000ff00723e */ /* 0x000fce00000000ff */
[----:B------:R-:W-:Y:S05]  /*3390*/  WARPSYNC.COLLECTIVE R23, `(.L_x_29) ;  /* 0x0000000017087348 */ /* 0x000fea0003c00000 */
[----:B------:R1:W2:Y:S02]  /*33a0*/  SHFL.BFLY P2, R29, R28, R15, R16 ;  /* 0x0c00000f1c1d7389 */ /* 0x0002a40000040010 */
[----:B-12---:R-:W-:Y:S05]  /*33b0*/  ENDCOLLECTIVE ;  /* 0x000000000000791b */ /* 0x006fea0003800000 */
.L_x_29:
[-C--:B------:R-:W-:Y:S02]  /*33c0*/  HMUL2 R19, R19, R0.reuse.H0_H0 ;  /* 0x2000000013137232 */ /* 0x080fe40000000000 */
[----:B------:R-:W-:Y:S02]  /*33d0*/  HMUL2 R21, R21, R0.H0_H0 ;  /* 0x2000000015157232 */ /* 0x000fe40000000000 */
[----:B------:R-:W-:Y:S02]  /*33e0*/  HFMA2 R15, -RZ, RZ, 0, 1.1920928955078125e-07 ;  /* 0x00000002ff0f7431 */ /* 0x000fe400000001ff */
[----:B------:R-:W-:Y:S02]  /*33f0*/  HADD2 R24, R17.H0_H0, R29.H0_H0 ;  /* 0x2000001d11187230 */ /* 0x000fe40000000800 */
[----:B------:R1:W2:Y:S03]  /*3400*/  MUFU.EX2 R17, R18 ;  /* 0x0000001200117308 */ /* 0x0002a60000000800 */
[----:B------:R-:W-:-:S07]  /*3410*/  LOP3.LUT R28, R24, 0xffff, RZ, 0xc0, !PT ;  /* 0x0000ffff181c7812 */ /* 0x000fce00078ec0ff */
[----:B-12---:R-:W-:Y:S05]  /*3420*/  WARPSYNC.COLLECTIVE R23, `(.L_x_30) ;  /* 0x0000000017087348 */ /* 0x006fea0003c00000 */
[----:B------:R3:W4:Y:S02]  /*3430*/  SHFL.BFLY P2, R29, R28, R15, R16 ;  /* 0x0c00000f1c1d7389 */ /* 0x0007240000040010 */
[----:B-1234-:R-:W-:Y:S05]  /*3440*/  ENDCOLLECTIVE ;  /* 0x000000000000791b */ /* 0x01efea0003800000 */
.L_x_30:
[----:B------:R1:W2:Y:S01]  /*3450*/  LDS R18, [R12+-0x110] ;  /* 0xfffef0000c127984 */ /* 0x0002a20000000800 */
[----:B------:R-:W-:Y:S01]  /*3460*/  @!P0 FMUL R17, R17, R17 ;  /* 0x0000001111118220 */ /* 0x000fe20000400000 */
[----:B------:R-:W-:-:S04]  /*3470*/  MOV R15, 0x1 ;  /* 0x00000001000f7802 */ /* 0x000fc80000000f00 */
[----:B------:R-:W-:-:S05]  /*3480*/  F2FP.F16.F32.PACK_AB R17, RZ, R17 ;  /* 0x00000011ff11723e */ /* 0x000fca00000000ff */
[----:B------:R-:W-:Y:S02]  /*3490*/  HFMA2 R19, R17.H0_H0, R20, R19 ;  /* 0x0000001411137231 */ /* 0x000fe40000000813 */
[----:B------:R-:W-:Y:S02]  /*34a0*/  HFMA2 R14, R14.H0_H0, R0.H0_H0, R17.H0_H0 ;  /* 0x200000000e0e7231 */ /* 0x000fe40000040811 */
[----:B------:R-:W-:-:S05]  /*34b0*/  HADD2 R24, R24.H0_H0, R29.H0_H0 ;  /* 0x2000001d18187230 */ /* 0x000fca0000000800 */
[----:B-1----:R-:W-:-:S07]  /*34c0*/  LOP3.LUT R28, R24, 0xffff, RZ, 0xc0, !PT ;  /* 0x0000ffff181c7812 */ /* 0x002fce00078ec0ff */
[----:B--2---:R-:W-:Y:S05]  /*34d0*/  WARPSYNC.COLLECTIVE R23, `(.L_x_31) ;  /* 0x0000000017087348 */ /* 0x004fea0003c00000 */
[----:B------:R1:W3:Y:S02]  /*34e0*/  SHFL.BFLY P2, R29, R28, R15, R16 ;  /* 0x0c00000f1c1d7389 */ /* 0x0002e40000040010 */
[----:B-123--:R-:W-:Y:S05]  /*34f0*/  ENDCOLLECTIVE ;  /* 0x000000000000791b */ /* 0x00efea0003800000 */
.L_x_31:
[----:B------:R-:W-:Y:S01]  /*3500*/  HFMA2 R25, R17.H0_H0, R18, R21 ;  /* 0x0000001211197231 */ /* 0x000fe20000000815 */
[----:B------:R-:W-:Y:S01]  /*3510*/  MOV R27, R29 ;  /* 0x0000001d001b7202 */ /* 0x000fe20000000f00 */
[----:B------:R-:W-:Y:S06]  /*3520*/  BRA `(.L_x_32) ;  /* 0xffffffe000f87947 */ /* 0x000fec000383ffff */
.L_x_7:
[----:B------:R-:W-:Y:S01]  /*3530*/  BSSY B0, `(.L_x_33) ;  /* 0x0000007000007945 */ /* 0x000fe20003800000 */
[----:B------:R-:W-:Y:S01]  /*3540*/  IMAD.MOV.U32 R15, RZ, RZ, 0x10 ;  /* 0x00000010ff0f7424 */ /* 0x000fe200078e00ff */
[----:B------:R-:W-:Y:S02]  /*3550*/  MOV R16, 0x1f ;  /* 0x0000001f00107802 */ /* 0x000fe40000000f00 */
[----:B------:R-:W-:-:S07]  /*3560*/  MOV R23, 0xffffffff ;  /* 0xffffffff00177802 */ /* 0x000fce0000000f00 */
[----:B------:R-:W-:Y:S05]  /*3570*/  WARPSYNC.COLLECTIVE R23, `(.L_x_34) ;  /* 0x0000000017087348 */ /* 0x000fea0003c00000 */
[----:B------:R1:W2:Y:S02]  /*3580*/  SHFL.BFLY P2, R29, R28, R15, R16 ;  /* 0x0c00000f1c1d7389 */ /* 0x0002a40000040010 */
[----:B-12---:R-:W-:Y:S05]  /*3590*/  ENDCOLLECTIVE ;  /* 0x000000000000791b */ /* 0x006fea0003800000 */
.L_x_34:
[----:B------:R-:W-:Y:S05]  /*35a0*/  BSYNC B0 ;  /* 0x0000000000007941 */ /* 0x000fea0003800000 */
.L_x_33:
[----:B------:R-:W-:Y:S02]  /*35b0*/  HADD2 R9, R9.H0_H0, R29.H0_H0 ;  /* 0x2000001d09097230 */ /* 0x000fe40000000800 */
[----:B------:R-:W-:Y:S02]  /*35c0*/  HFMA2 R15, -RZ, RZ, 0, 4.76837158203125e-07 ;  /* 0x00000008ff0f7431 */ /* 0x000fe400000001ff */
[----:B------:R-:W-:Y:S01]  /*35d0*/  IMAD.MOV.U32 R16, RZ, RZ, 0x1f ;  /* 0x0000001fff107424 */ /* 0x000fe200078e00ff */
[----:B------:R-:W-:Y:S02]  /*35e0*/  MOV R23, 0xffffffff ;  /* 0xffffffff00177802 */ /* 0x000fe40000000f00 */
[----:B------:R-:W-:-:S07]  /*35f0*/  LOP3.LUT R28, R9, 0xffff, RZ, 0xc0, !PT ;  /* 0x0000ffff091c7812 */ /* 0x000fce00078ec0ff */
[----:B------:R-:W-:Y:S05]  /*3600*/  WARPSYNC.COLLECTIVE R23, `(.L_x_35) ;  /* 0x0000000017087348 */ /* 0x000fea0003c00000 */
[----:B------:R1:W2:Y:S02]  /*3610*/  SHFL.BFLY P2, R29, R28, R15, R16 ;  /* 0x0c00000f1c1d7389 */ /* 0x0002a40000040010 */
[----:B-12---:R-:W-:Y:S05]  /*3620*/  ENDCOLLECTIVE ;  /* 0x000000000000791b */ /* 0x006fea0003800000 */
.L_x_35:
[----:B------:R-:W-:Y:S02]  /*3630*/  HFMA2 R15, -RZ, RZ, 0, 2.384185791015625e-07 ;  /* 0x00000004ff0f7431 */ /* 0x000fe400000001ff */
[----:B------:R-:W-:-:S05]  /*3640*/  HADD2 R9, R9.H0_H0, R29.H0_H0 ;  /* 0x2000001d09097230 */ /* 0x000fca0000000800 */
[----:B------:R-:W-:-:S04]  /*3650*/  LOP3.LUT R11, R9, 0xffff, RZ, 0xc0, !PT ;  /* 0x0000ffff090b7812 */ /* 0x000fc800078ec0ff */
[----:B------:R-:W-:-:S07]  /*3660*/  MOV R28, R11 ;  /* 0x0000000b001c7202 */ /* 0x000fce0000000f00 */
[----:B------:R-:W-:Y:S05]  /*3670*/  WARPSYNC.COLLECTIVE R23, `(.L_x_36) ;  /* 0x0000000017087348 */ /* 0x000fea0003c00000 */
[----:B------:R1:W2:Y:S02]  /*3680*/  SHFL.BFLY P2, R29, R28, R15, R16 ;  /* 0x0c00000f1c1d7389 */ /* 0x0002a40000040010 */
[----:B-12---:R-:W-:Y:S05]  /*3690*/  ENDCOLLECTIVE ;  /* 0x000000000000791b */ /* 0x006fea0003800000 */
.L_x_36:
[----:B------:R-:W-:Y:S01]  /*36a0*/  MOV R15, 0x2 ;  /* 0x00000002000f7802 */ /* 0x000fe20000000f00 */
[----:B------:R-:W-:-:S05]  /*36b0*/  HADD2 R9, R9.H0_H0, R29.H0_H0 ;  /* 0x2000001d09097230 */ /* 0x000fca0000000800 */
[----:B------:R-:W-:-:S05]  /*36c0*/  LOP3.LUT R12, R9, 0xffff, RZ, 0xc0, !PT ;  /* 0x0000ffff090c7812 */ /* 0x000fca00078ec0ff */
[----:B------:R-:W-:-:S07]  /*36d0*/  IMAD.MOV.U32 R28, RZ, RZ, R12 ;  /* 0x000000ffff1c7224 */ /* 0x000fce00078e000c */
[----:B------:R-:W-:Y:S05]  /*36e0*/  WARPSYNC.COLLECTIVE R23, `(.L_x_37) ;  /* 0x0000000017087348 */ /* 0x000fea0003c00000 */
[----:B------:R1:W2:Y:S02]  /*36f0*/  SHFL.BFLY P2, R29, R28, R15, R16 ;  /* 0x0c00000f1c1d7389 */ /* 0x0002a40000040010 */
[----:B-12---:R-:W-:Y:S05]  /*3700*/  ENDCOLLECTIVE ;  /* 0x000000000000791b */ /* 0x006fea0003800000 */
.L_x_37:
[----:B------:R-:W-:Y:S02]  /*3710*/  HFMA2 R15, -RZ, RZ, 0, 5.9604644775390625e-08 ;  /* 0x00000001ff0f7431 */ /* 0x000fe400000001ff */
[----:B------:R-:W-:-:S05]  /*3720*/  HADD2 R9, R9.H0_H0, R29.H0_H0 ;  /* 0x2000001d09097230 */ /* 0x000fca0000000800 */
[----:B------:R-:W-:-:S04]  /*3730*/  LOP3.LUT R13, R9, 0xffff, RZ, 0xc0, !PT ;  /* 0x0000ffff090d7812 */ /* 0x000fc800078ec0ff */
[----:B------:R-:W-:-:S07]  /*3740*/  MOV R28, R13 ;  /* 0x0000000d001c7202 */ /* 0x000fce0000000f00 */
[----:B------:R-:W-:Y:S05]  /*3750*/  WARPSYNC.COLLECTIVE R23, `(.L_x_38) ;  /* 0x0000000017087348 */ /* 0x000fea0003c00000 */
[----:B------:R1:W2:Y:S02]  /*3760*/  SHFL.BFLY P2, R29, R28, R15, R16 ;  /* 0x0c00000f1c1d7389 */ /* 0x0002a40000040010 */
[----:B-12---:R-:W-:Y:S05]  /*3770*/  ENDCOLLECTIVE ;  /* 0x000000000000791b */ /* 0x006fea0003800000 */
.L_x_38:
[----:B------:R-:W-:Y:S05]  /*3780*/  BRA `(.L_x_39) ;  /* 0xffffffe400507947 */ /* 0x000fea000383ffff */
.L_x_8:
[----:B------:R-:W-:Y:S01]  /*3790*/  BSSY B0, `(.L_x_40) ;  /* 0x0000007000007945 */ /* 0x000fe20003800000 */
[----:B------:R-:W-:Y:S01]  /*37a0*/  IMAD.MOV.U32 R15, RZ, RZ, 0x10 ;  /* 0x00000010ff0f7424 */ /* 0x000fe200078e00ff */
[----:B------:R-:W-:Y:S02]  /*37b0*/  MOV R16, 0x1f ;  /* 0x0000001f00107802 */ /* 0x000fe40000000f00 */
[----:B------:R-:W-:-:S07]  /*37c0*/  MOV R23, 0xffffffff ;  /* 0xffffffff00177802 */ /* 0x000fce0000000f00 */
[----:B------:R-:W-:Y:S05]  /*37d0*/  WARPSYNC.COLLECTIVE R23, `(.L_x_41) ;  /* 0x0000000017087348 */ /* 0x000fea0003c00000 */
[----:B------:R1:W2:Y:S02]  /*37e0*/  SHFL.BFLY P2, R29, R28, R15, R16 ;  /* 0x0c00000f1c1d7389 */ /* 0x0002a40000040010 */
[----:B-12---:R-:W-:Y:S05]  /*37f0*/  ENDCOLLECTIVE ;  /* 0x000000000000791b */ /* 0x006fea0003800000 */
.L_x_41:
[----:B------:R-:W-:Y:S05]  /*3800*/  BSYNC B0 ;  /* 0x0000000000007941 */ /* 0x000fea0003800000 */
.L_x_40:
[----:B------:R-:W-:Y:S01]  /*3810*/  HADD2 R11, R11.H0_H0, R29.H0_H0 ;  /* 0x2000001d0b0b7230 */ /* 0x000fe20000000800 */
[----:B------:R-:W-:Y:S01]  /*3820*/  MOV R15, 0x8 ;  /* 0x00000008000f7802 */ /* 0x000fe20000000f00 */
[----:B------:R-:W-:Y:S01]  /*3830*/  IMAD.MOV.U32 R16, RZ, RZ, 0x1f ;  /* 0x0000001fff107424 */ /* 0x000fe200078e00ff */
[----:B------:R-:W-:Y:S02]  /*3840*/  MOV R23, 0xffffffff ;  /* 0xffffffff00177802 */ /* 0x000fe40000000f00 */
[----:B------:R-:W-:-:S07]  /*3850*/  LOP3.LUT R28, R11, 0xffff, RZ, 0xc0, !PT ;  /* 0x0000ffff0b1c7812 */ /* 0x000fce00078ec0ff */
[----:B------:R-:W-:Y:S05]  /*3860*/  WARPSYNC.COLLECTIVE R23, `(.L_x_42) ;  /* 0x0000000017087348 */ /* 0x000fea0003c00000 */
[----:B------:R1:W2:Y:S02]  /*3870*/  SHFL.BFLY P2, R29, R28, R15, R16 ;  /* 0x0c00000f1c1d7389 */ /* 0x0002a40000040010 */
[----:B-12---:R-:W-:Y:S05]  /*3880*/  ENDCOLLECTIVE ;  /* 0x000000000000791b */ /* 0x006fea0003800000 */
.L_x_42:
[----:B------:R-:W-:Y:S02]  /*3890*/  HFMA2 R15, -RZ, RZ, 0, 2.384185791015625e-07 ;  /* 0x00000004ff0f7431 */ /* 0x000fe400000001ff */
[----:B------:R-:W-:-:S05]  /*38a0*/  HADD2 R11, R11.H0_H0, R29.H0_H0 ;  /* 0x2000001d0b0b7230 */ /* 0x000fca0000000800 */
[----:B------:R-:W-:-:S04]  /*38b0*/  LOP3.LUT R12, R11, 0xffff, RZ, 0xc0, !PT ;  /* 0x0000ffff0b0c7812 */ /* 0x000fc800078ec0ff */
[----:B------:R-:W-:-:S07]  /*38c0*/  MOV R28, R12 ;  /* 0x0000000c001c7202 */ /* 0x000fce0000000f00 */
[----:B------:R-:W-:Y:S05]  /*38d0*/  WARPSYNC.COLLECTIVE R23, `(.L_x_43) ;  /* 0x0000000017087348 */ /* 0x000fea0003c00000 */
[----:B------:R1:W2:Y:S02]  /*38e0*/  SHFL.BFLY P2, R29, R28, R15, R16 ;  /* 0x0c00000f1c1d7389 */ /* 0x0002a40000040010 */
[----:B-12---:R-:W-:Y:S05]  /*38f0*/  ENDCOLLECTIVE ;  /* 0x000000000000791b */ /* 0x006fea0003800000 */
.L_x_43:
[----:B------:R-:W-:Y:S01]  /*3900*/  MOV R15, 0x2 ;  /* 0x00000002000f7802 */ /* 0x000fe20000000f00 */
[----:B------:R-:W-:-:S05]  /*3910*/  HADD2 R11, R11.H0_H0, R29.H0_H0 ;  /* 0x2000001d0b0b7230 */ /* 0x000fca0000000800 */
[----:B------:R-:W-:-:S05]  /*3920*/  LOP3.LUT R13, R11, 0xffff, RZ, 0xc0, !PT ;  /* 0x0000ffff0b0d7812 */ /* 0x000fca00078ec0ff */
[----:B------:R-:W-:-:S07]  /*3930*/  IMAD.MOV.U32 R28, RZ, RZ, R13 ;  /* 0x000000ffff1c7224 */ /* 0x000fce00078e000d */
[----:B------:R-:W-:Y:S05]  /*3940*/  WARPSYNC.COLLECTIVE R23, `(.L_x_44) ;  /* 0x0000000017087348 */ /* 0x000fea0003c00000 */
[----:B------:R1:W2:Y:S02]  /*3950*/  SHFL.BFLY P2, R29, R28, R15, R16 ;  /* 0x0c00000f1c1d7389 */ /* 0x0002a40000040010 */
[----:B-12---:R-:W-:Y:S05]  /*3960*/  ENDCOLLECTIVE ;  /* 0x000000000000791b */ /* 0x006fea0003800000 */
.L_x_44:
[----:B------:R-:W-:Y:S02]  /*3970*/  HFMA2 R15, -RZ, RZ, 0, 5.9604644775390625e-08 ;  /* 0x00000001ff0f7431 */ /* 0x000fe400000001ff */
[----:B------:R-:W-:-:S05]  /*3980*/  HADD2 R11, R11.H0_H0, R29.H0_H0 ;  /* 0x2000001d0b0b7230 */ /* 0x000fca0000000800 */
[----:B------:R-:W-:-:S04]  /*3990*/  LOP3.LUT R17, R11, 0xffff, RZ, 0xc0, !PT ;  /* 0x0000ffff0b117812 */ /* 0x000fc800078ec0ff */
[----:B------:R-:W-:-:S07]  /*39a0*/  MOV R28, R17 ;  /* 0x00000011001c7202 */ /* 0x000fce0000000f00 */
[----:B------:R-:W-:Y:S05]  /*39b0*/  WARPSYNC.COLLECTIVE R23, `(.L_x_45) ;  /* 0x0000000017087348 */ /* 0x000fea0003c00000 */
[----:B------:R1:W2:Y:S02]  /*39c0*/  SHFL.BFLY P2, R29, R28, R15, R16 ;  /* 0x0c00000f1c1d7389 */ /* 0x0002a40000040010 */
[----:B-12---:R-:W-:Y:S05]  /*39d0*/  ENDCOLLECTIVE ;  /* 0x000000000000791b */ /* 0x006fea0003800000 */
.L_x_45:
[----:B------:R-:W-:Y:S05]  /*39e0*/  BRA `(.L_x_46) ;  /* 0xffffffe4007c7947 */ /* 0x000fea000383ffff */
.L_x_9:
[----:B------:R-:W-:Y:S01]  /*39f0*/  BSSY B0, `(.L_x_47) ;  /* 0x0000007000007945 */ /* 0x000fe20003800000 */
[----:B------:R-:W-:Y:S01]  /*3a00*/  IMAD.MOV.U32 R15, RZ, RZ, 0x10 ;  /* 0x00000010ff0f7424 */ /* 0x000fe200078e00ff */
[----:B------:R-:W-:Y:S02]  /*3a10*/  MOV R16, 0x1f ;  /* 0x0000001f00107802 */ /* 0x000fe40000000f00 */
[----:B------:R-:W-:-:S07]  /*3a20*/  MOV R23, 0xffffffff ;  /* 0xffffffff00177802 */ /* 0x000fce0000000f00 */
[----:B-1----:R-:W-:Y:S05]  /*3a30*/  WARPSYNC.COLLECTIVE R23, `(.L_x_48) ;  /* 0x0000000017087348 */ /* 0x002fea0003c00000 */
[----:B------:R2:W3:Y:S02]  /*3a40*/  SHFL.BFLY P2, R29, R28, R15, R16 ;  /* 0x0c00000f1c1d7389 */ /* 0x0004e40000040010 */
[----:B-123--:R-:W-:Y:S05]  /*3a50*/  ENDCOLLECTIVE ;  /* 0x000000000000791b */ /* 0x00efea0003800000 */
.L_x_48:
[----:B------:R-:W-:Y:S05]  /*3a60*/  BSYNC B0 ;  /* 0x0000000000007941 */ /* 0x000fea0003800000 */
.L_x_47:
        /* <DEDUP_REMOVED lines=8> */
.L_x_49:
[----:B------:R-:W-:Y:S02]  /*3af0*/  HFMA2 R15, -RZ, RZ, 0, 2.384185791015625e-07 ;  /* 0x00000004ff0f7431 */ /* 0x000fe400000001ff */
[----:B------:R-:W-:-:S05]  /*3b00*/  HADD2 R9, R9.H0_H0, R29.H0_H0 ;  /* 0x2000001d09097230 */ /* 0x000fca0000000800 */
[----:B------:R-:W-:-:S04]  /*3b10*/  LOP3.LUT R10, R9, 0xffff, RZ, 0xc0, !PT ;  /* 0x0000ffff090a7812 */ /* 0x000fc800078ec0ff */
[----:B------:R-:W-:-:S07]  /*3b20*/  MOV R28, R10 ;  /* 0x0000000a001c7202 */ /* 0x000fce0000000f00 */
[----:B------:R-:W-:Y:S05]  /*3b30*/  WARPSYNC.COLLECTIVE R23, `(.L_x_50) ;  /* 0x0000000017087348 */ /* 0x000fea0003c00000 */
[----:B------:R1:W2:Y:S02]  /*3b40*/  SHFL.BFLY P2, R29, R28, R15, R16 ;  /* 0x0c00000f1c1d7389 */ /* 0x0002a40000040010 */
[----:B-12---:R-:W-:Y:S05]  /*3b50*/  ENDCOLLECTIVE ;  /* 0x000000000000791b */ /* 0x006fea0003800000 */
.L_x_50:
[----:B------:R-:W-:Y:S01]  /*3b60*/  MOV R15, 0x2 ;  /* 0x00000002000f7802 */ /* 0x000fe20000000f00 */
[----:B------:R-:W-:-:S05]  /*3b70*/  HADD2 R9, R9.H0_H0, R29.H0_H0 ;  /* 0x2000001d09097230 */ /* 0x000fca0000000800 */
[----:B------:R-:W-:-:S05]  /*3b80*/  LOP3.LUT R11, R9, 0xffff, RZ, 0xc0, !PT ;  /* 0x0000ffff090b7812 */ /* 0x000fca00078ec0ff */
[----:B------:R-:W-:-:S07]  /*3b90*/  IMAD.MOV.U32 R28, RZ, RZ, R11 ;  /* 0x000000ffff1c7224 */ /* 0x000fce00078e000b */
[----:B------:R-:W-:Y:S05]  /*3ba0*/  WARPSYNC.COLLECTIVE R23, `(.L_x_51) ;  /* 0x0000000017087348 */ /* 0x000fea0003c00000 */
[----:B------:R1:W2:Y:S02]  /*3bb0*/  SHFL.BFLY P2, R29, R28, R15, R16 ;  /* 0x0c00000f1c1d7389 */ /* 0x0002a40000040010 */
[----:B-12---:R-:W-:Y:S05]  /*3bc0*/  ENDCOLLECTIVE ;  /* 0x000000000000791b */ /* 0x006fea0003800000 */
.L_x_51:
[----:B------:R-:W-:Y:S02]  /*3bd0*/  HFMA2 R15, -RZ, RZ, 0, 5.9604644775390625e-08 ;  /* 0x00000001ff0f7431 */ /* 0x000fe400000001ff */
[----:B------:R-:W-:-:S05]  /*3be0*/  HADD2 R9, R9.H0_H0, R29.H0_H0 ;  /* 0x2000001d09097230 */ /* 0x000fca0000000800 */
[----:B------:R-:W-:-:S04]  /*3bf0*/  LOP3.LUT R12, R9, 0xffff, RZ, 0xc0, !PT ;  /* 0x0000ffff090c7812 */ /* 0x000fc800078ec0ff */
[----:B------:R-:W-:-:S07]  /*3c00*/  MOV R28, R12 ;  /* 0x0000000c001c7202 */ /* 0x000fce0000000f00 */
[----:B------:R-:W-:Y:S05]  /*3c10*/  WARPSYNC.COLLECTIVE R23, `(.L_x_52) ;  /* 0x0000000017087348 */ /* 0x000fea0003c00000 */
[----:B------:R1:W2:Y:S02]  /*3c20*/  SHFL.BFLY P2, R29, R28, R15, R16 ;  /* 0x0c00000f1c1d7389 */ /* 0x0002a40000040010 */
[----:B-12---:R-:W-:Y:S05]  /*3c30*/  ENDCOLLECTIVE ;  /* 0x000000000000791b */ /* 0x006fea0003800000 */
.L_x_52:
[----:B------:R-:W-:Y:S05]  /*3c40*/  BRA `(.L_x_53) ;  /* 0xffffffe400a47947 */ /* 0x000fea000383ffff */
.L_x_54:
[----:B------:R-:W-:-:S00]  /*3c50*/  BRA `(.L_x_54) ;  /* 0xfffffffc00fc7947 */ /* 0x000fc0000383ffff */
[----:B------:R-:W-:-:S00]  /*3c60*/  NOP ;  /* 0x0000000000007918 */ /* 0x000fc00000000000 */
        /* <DEDUP_REMOVED lines=9> */
.L_x_55:


//--------------------- .nv.shared._Z30flash_attention_fp16_optimizedPK6__halfS1_S1_PS_iiiif --------------------------
	.section	.nv.shared._Z30flash_attention_fp16_optimizedPK6__halfS1_S1_PS_iiiif,"aw",@nobits
	.sectionflags	@""
	.align	16
	.zero		1024


//--------------------- .nv.shared.reserved.0     --------------------------
	.section	.nv.shared.reserved.0,"aw",@nobits
	.weak		__nv_reservedSMEM_offset_0_alias
	.size		__nv_reservedSMEM_offset_0_alias, 0, 64
	.other		__nv_reservedSMEM_offset_0_alias,@"STO_CUDA_RESERVED_SHARED STV_DEFAULT"
__nv_reservedSMEM_offset_0_alias:
	.zero		0
	.zero		64


//--------------------- .nv.constant0._Z30flash_attention_fp16_optimizedPK6__halfS1_S1_PS_iiiif --------------------------
	.section	.nv.constant0._Z30flash_attention_fp16_optimizedPK6__halfS1_S1_PS_iiiif,"a",@progbits
	.sectionflags	@""
	.align	4
.nv.constant0._Z30flash_attention_fp16_optimizedPK6__halfS1_S1_PS_iiiif:
	.zero		948


//--------------------- SYMBOLS --------------------------

	.type		.nv.reservedSmem.offset0,@object
	.size		.nv.reservedSmem.offset0,0x4
	.type		.nv.reservedSmem.cap,@object
	.size		.nv.reservedSmem.cap,0x4
